//
// Generated by NVIDIA NVVM Compiler
//
// Compiler Build ID: CL-36424714
// Cuda compilation tools, release 13.0, V13.0.88
// Based on NVVM 20.0.0
//

.version 9.0
.target sm_100
.address_size 64

	// .globl	_Z22initializeCurandStatesP17curandStateXORWOWm
.func  (.param .b64 func_retval0) __internal_accurate_pow
(
	.param .b64 __internal_accurate_pow_param_0
)
;
.global .align 4 .b8 precalc_xorwow_matrix[102400];
.global .align 4 .b8 precalc_xorwow_offset_matrix[102400];
.global .align 4 .b8 mrg32k3aM1[2304];
.global .align 4 .b8 mrg32k3aM2[2304];
.global .align 4 .b8 mrg32k3aM1SubSeq[2016];
.global .align 4 .b8 mrg32k3aM2SubSeq[2016];
.global .align 4 .b8 mrg32k3aM1Seq[2304];
.global .align 4 .b8 mrg32k3aM2Seq[2304];
.const .align 8 .b8 __cr_lgamma_table[72];

.visible .entry _Z22initializeCurandStatesP17curandStateXORWOWm(
	.param .u64 .ptr .align 1 _Z22initializeCurandStatesP17curandStateXORWOWm_param_0,
	.param .u64 _Z22initializeCurandStatesP17curandStateXORWOWm_param_1
)
{
	.reg .pred 	%p<25>;
	.reg .b32 	%r<413>;
	.reg .b64 	%rd<19>;

	ld.param.u64 	%rd8, [_Z22initializeCurandStatesP17curandStateXORWOWm_param_0];
	ld.param.u64 	%rd9, [_Z22initializeCurandStatesP17curandStateXORWOWm_param_1];
	mov.u32 	%r183, %ctaid.x;
	mov.u32 	%r184, %ntid.x;
	mov.u32 	%r185, %tid.x;
	mad.lo.s32 	%r1, %r183, %r184, %r185;
	setp.gt.s32 	%p1, %r1, 999;
	@%p1 bra 	$L__BB0_44;
	cvta.to.global.u64 	%rd10, %rd8;
	cvt.s64.s32 	%rd18, %r1;
	mul.wide.s32 	%rd11, %r1, 48;
	add.s64 	%rd2, %rd10, %rd11;
	cvt.u32.u64 	%r186, %rd9;
	xor.b32  	%r187, %r186, -1429050551;
	mul.lo.s32 	%r188, %r187, 1099087573;
	{ .reg .b32 tmp; mov.b64 {tmp, %r189}, %rd9; }
	xor.b32  	%r190, %r189, -136515619;
	mul.lo.s32 	%r191, %r190, -1703105765;
	add.s32 	%r192, %r188, %r191;
	add.s32 	%r193, %r192, 6615241;
	add.s32 	%r194, %r188, 123456789;
	st.global.v2.u32 	[%rd2], {%r193, %r194};
	xor.b32  	%r195, %r188, 362436069;
	add.s32 	%r196, %r191, 521288629;
	st.global.v2.u32 	[%rd2+8], {%r195, %r196};
	xor.b32  	%r197, %r191, 88675123;
	add.s32 	%r198, %r188, 5783321;
	st.global.v2.u32 	[%rd2+16], {%r197, %r198};
	setp.eq.s32 	%p2, %r1, 0;
	@%p2 bra 	$L__BB0_43;
	mov.b32 	%r319, 0;
$L__BB0_3:
	and.b64  	%rd4, %rd18, 3;
	setp.eq.s64 	%p3, %rd4, 0;
	@%p3 bra 	$L__BB0_42;
	mul.wide.u32 	%rd12, %r319, 3200;
	mov.u64 	%rd13, precalc_xorwow_matrix;
	add.s64 	%rd5, %rd13, %rd12;
	cvt.u32.u64 	%r3, %rd4;
	mov.b32 	%r320, 0;
$L__BB0_5:
	mov.b32 	%r333, 0;
	mov.u32 	%r334, %r333;
	mov.u32 	%r335, %r333;
	mov.u32 	%r336, %r333;
	mov.u32 	%r337, %r333;
	mov.u32 	%r326, %r333;
$L__BB0_6:
	mul.wide.u32 	%rd14, %r326, 4;
	add.s64 	%rd15, %rd2, %rd14;
	ld.global.u32 	%r11, [%rd15+4];
	shl.b32 	%r12, %r326, 5;
	mov.b32 	%r332, 0;
$L__BB0_7:
	.pragma "nounroll";
	shr.u32 	%r203, %r11, %r332;
	and.b32  	%r204, %r203, 1;
	setp.eq.b32 	%p4, %r204, 1;
	not.pred 	%p5, %p4;
	add.s32 	%r205, %r12, %r332;
	mul.lo.s32 	%r206, %r205, 5;
	mul.wide.u32 	%rd16, %r206, 4;
	add.s64 	%rd6, %rd5, %rd16;
	@%p5 bra 	$L__BB0_9;
	ld.global.u32 	%r207, [%rd6];
	xor.b32  	%r337, %r337, %r207;
	ld.global.u32 	%r208, [%rd6+4];
	xor.b32  	%r336, %r336, %r208;
	ld.global.u32 	%r209, [%rd6+8];
	xor.b32  	%r335, %r335, %r209;
	ld.global.u32 	%r210, [%rd6+12];
	xor.b32  	%r334, %r334, %r210;
	ld.global.u32 	%r211, [%rd6+16];
	xor.b32  	%r333, %r333, %r211;
$L__BB0_9:
	and.b32  	%r213, %r203, 2;
	setp.eq.s32 	%p6, %r213, 0;
	@%p6 bra 	$L__BB0_11;
	ld.global.u32 	%r214, [%rd6+20];
	xor.b32  	%r337, %r337, %r214;
	ld.global.u32 	%r215, [%rd6+24];
	xor.b32  	%r336, %r336, %r215;
	ld.global.u32 	%r216, [%rd6+28];
	xor.b32  	%r335, %r335, %r216;
	ld.global.u32 	%r217, [%rd6+32];
	xor.b32  	%r334, %r334, %r217;
	ld.global.u32 	%r218, [%rd6+36];
	xor.b32  	%r333, %r333, %r218;
$L__BB0_11:
	and.b32  	%r220, %r203, 4;
	setp.eq.s32 	%p7, %r220, 0;
	@%p7 bra 	$L__BB0_13;
	ld.global.u32 	%r221, [%rd6+40];
	xor.b32  	%r337, %r337, %r221;
	ld.global.u32 	%r222, [%rd6+44];
	xor.b32  	%r336, %r336, %r222;
	ld.global.u32 	%r223, [%rd6+48];
	xor.b32  	%r335, %r335, %r223;
	ld.global.u32 	%r224, [%rd6+52];
	xor.b32  	%r334, %r334, %r224;
	ld.global.u32 	%r225, [%rd6+56];
	xor.b32  	%r333, %r333, %r225;
$L__BB0_13:
	and.b32  	%r227, %r203, 8;
	setp.eq.s32 	%p8, %r227, 0;
	@%p8 bra 	$L__BB0_15;
	ld.global.u32 	%r228, [%rd6+60];
	xor.b32  	%r337, %r337, %r228;
	ld.global.u32 	%r229, [%rd6+64];
	xor.b32  	%r336, %r336, %r229;
	ld.global.u32 	%r230, [%rd6+68];
	xor.b32  	%r335, %r335, %r230;
	ld.global.u32 	%r231, [%rd6+72];
	xor.b32  	%r334, %r334, %r231;
	ld.global.u32 	%r232, [%rd6+76];
	xor.b32  	%r333, %r333, %r232;
$L__BB0_15:
	and.b32  	%r234, %r203, 16;
	setp.eq.s32 	%p9, %r234, 0;
	@%p9 bra 	$L__BB0_17;
	ld.global.u32 	%r235, [%rd6+80];
	xor.b32  	%r337, %r337, %r235;
	ld.global.u32 	%r236, [%rd6+84];
	xor.b32  	%r336, %r336, %r236;
	ld.global.u32 	%r237, [%rd6+88];
	xor.b32  	%r335, %r335, %r237;
	ld.global.u32 	%r238, [%rd6+92];
	xor.b32  	%r334, %r334, %r238;
	ld.global.u32 	%r239, [%rd6+96];
	xor.b32  	%r333, %r333, %r239;
$L__BB0_17:
	and.b32  	%r241, %r203, 32;
	setp.eq.s32 	%p10, %r241, 0;
	@%p10 bra 	$L__BB0_19;
	ld.global.u32 	%r242, [%rd6+100];
	xor.b32  	%r337, %r337, %r242;
	ld.global.u32 	%r243, [%rd6+104];
	xor.b32  	%r336, %r336, %r243;
	ld.global.u32 	%r244, [%rd6+108];
	xor.b32  	%r335, %r335, %r244;
	ld.global.u32 	%r245, [%rd6+112];
	xor.b32  	%r334, %r334, %r245;
	ld.global.u32 	%r246, [%rd6+116];
	xor.b32  	%r333, %r333, %r246;
$L__BB0_19:
	and.b32  	%r248, %r203, 64;
	setp.eq.s32 	%p11, %r248, 0;
	@%p11 bra 	$L__BB0_21;
	ld.global.u32 	%r249, [%rd6+120];
	xor.b32  	%r337, %r337, %r249;
	ld.global.u32 	%r250, [%rd6+124];
	xor.b32  	%r336, %r336, %r250;
	ld.global.u32 	%r251, [%rd6+128];
	xor.b32  	%r335, %r335, %r251;
	ld.global.u32 	%r252, [%rd6+132];
	xor.b32  	%r334, %r334, %r252;
	ld.global.u32 	%r253, [%rd6+136];
	xor.b32  	%r333, %r333, %r253;
$L__BB0_21:
	and.b32  	%r255, %r203, 128;
	setp.eq.s32 	%p12, %r255, 0;
	@%p12 bra 	$L__BB0_23;
	ld.global.u32 	%r256, [%rd6+140];
	xor.b32  	%r337, %r337, %r256;
	ld.global.u32 	%r257, [%rd6+144];
	xor.b32  	%r336, %r336, %r257;
	ld.global.u32 	%r258, [%rd6+148];
	xor.b32  	%r335, %r335, %r258;
	ld.global.u32 	%r259, [%rd6+152];
	xor.b32  	%r334, %r334, %r259;
	ld.global.u32 	%r260, [%rd6+156];
	xor.b32  	%r333, %r333, %r260;
$L__BB0_23:
	and.b32  	%r262, %r203, 256;
	setp.eq.s32 	%p13, %r262, 0;
	@%p13 bra 	$L__BB0_25;
	ld.global.u32 	%r263, [%rd6+160];
	xor.b32  	%r337, %r337, %r263;
	ld.global.u32 	%r264, [%rd6+164];
	xor.b32  	%r336, %r336, %r264;
	ld.global.u32 	%r265, [%rd6+168];
	xor.b32  	%r335, %r335, %r265;
	ld.global.u32 	%r266, [%rd6+172];
	xor.b32  	%r334, %r334, %r266;
	ld.global.u32 	%r267, [%rd6+176];
	xor.b32  	%r333, %r333, %r267;
$L__BB0_25:
	and.b32  	%r269, %r203, 512;
	setp.eq.s32 	%p14, %r269, 0;
	@%p14 bra 	$L__BB0_27;
	ld.global.u32 	%r270, [%rd6+180];
	xor.b32  	%r337, %r337, %r270;
	ld.global.u32 	%r271, [%rd6+184];
	xor.b32  	%r336, %r336, %r271;
	ld.global.u32 	%r272, [%rd6+188];
	xor.b32  	%r335, %r335, %r272;
	ld.global.u32 	%r273, [%rd6+192];
	xor.b32  	%r334, %r334, %r273;
	ld.global.u32 	%r274, [%rd6+196];
	xor.b32  	%r333, %r333, %r274;
$L__BB0_27:
	and.b32  	%r276, %r203, 1024;
	setp.eq.s32 	%p15, %r276, 0;
	@%p15 bra 	$L__BB0_29;
	ld.global.u32 	%r277, [%rd6+200];
	xor.b32  	%r337, %r337, %r277;
	ld.global.u32 	%r278, [%rd6+204];
	xor.b32  	%r336, %r336, %r278;
	ld.global.u32 	%r279, [%rd6+208];
	xor.b32  	%r335, %r335, %r279;
	ld.global.u32 	%r280, [%rd6+212];
	xor.b32  	%r334, %r334, %r280;
	ld.global.u32 	%r281, [%rd6+216];
	xor.b32  	%r333, %r333, %r281;
$L__BB0_29:
	and.b32  	%r283, %r203, 2048;
	setp.eq.s32 	%p16, %r283, 0;
	@%p16 bra 	$L__BB0_31;
	ld.global.u32 	%r284, [%rd6+220];
	xor.b32  	%r337, %r337, %r284;
	ld.global.u32 	%r285, [%rd6+224];
	xor.b32  	%r336, %r336, %r285;
	ld.global.u32 	%r286, [%rd6+228];
	xor.b32  	%r335, %r335, %r286;
	ld.global.u32 	%r287, [%rd6+232];
	xor.b32  	%r334, %r334, %r287;
	ld.global.u32 	%r288, [%rd6+236];
	xor.b32  	%r333, %r333, %r288;
$L__BB0_31:
	and.b32  	%r290, %r203, 4096;
	setp.eq.s32 	%p17, %r290, 0;
	@%p17 bra 	$L__BB0_33;
	ld.global.u32 	%r291, [%rd6+240];
	xor.b32  	%r337, %r337, %r291;
	ld.global.u32 	%r292, [%rd6+244];
	xor.b32  	%r336, %r336, %r292;
	ld.global.u32 	%r293, [%rd6+248];
	xor.b32  	%r335, %r335, %r293;
	ld.global.u32 	%r294, [%rd6+252];
	xor.b32  	%r334, %r334, %r294;
	ld.global.u32 	%r295, [%rd6+256];
	xor.b32  	%r333, %r333, %r295;
$L__BB0_33:
	and.b32  	%r297, %r203, 8192;
	setp.eq.s32 	%p18, %r297, 0;
	@%p18 bra 	$L__BB0_35;
	ld.global.u32 	%r298, [%rd6+260];
	xor.b32  	%r337, %r337, %r298;
	ld.global.u32 	%r299, [%rd6+264];
	xor.b32  	%r336, %r336, %r299;
	ld.global.u32 	%r300, [%rd6+268];
	xor.b32  	%r335, %r335, %r300;
	ld.global.u32 	%r301, [%rd6+272];
	xor.b32  	%r334, %r334, %r301;
	ld.global.u32 	%r302, [%rd6+276];
	xor.b32  	%r333, %r333, %r302;
$L__BB0_35:
	and.b32  	%r304, %r203, 16384;
	setp.eq.s32 	%p19, %r304, 0;
	@%p19 bra 	$L__BB0_37;
	ld.global.u32 	%r305, [%rd6+280];
	xor.b32  	%r337, %r337, %r305;
	ld.global.u32 	%r306, [%rd6+284];
	xor.b32  	%r336, %r336, %r306;
	ld.global.u32 	%r307, [%rd6+288];
	xor.b32  	%r335, %r335, %r307;
	ld.global.u32 	%r308, [%rd6+292];
	xor.b32  	%r334, %r334, %r308;
	ld.global.u32 	%r309, [%rd6+296];
	xor.b32  	%r333, %r333, %r309;
$L__BB0_37:
	and.b32  	%r311, %r203, 32768;
	setp.eq.s32 	%p20, %r311, 0;
	@%p20 bra 	$L__BB0_39;
	ld.global.u32 	%r312, [%rd6+300];
	xor.b32  	%r337, %r337, %r312;
	ld.global.u32 	%r313, [%rd6+304];
	xor.b32  	%r336, %r336, %r313;
	ld.global.u32 	%r314, [%rd6+308];
	xor.b32  	%r335, %r335, %r314;
	ld.global.u32 	%r315, [%rd6+312];
	xor.b32  	%r334, %r334, %r315;
	ld.global.u32 	%r316, [%rd6+316];
	xor.b32  	%r333, %r333, %r316;
$L__BB0_39:
	add.s32 	%r332, %r332, 16;
	setp.ne.s32 	%p21, %r332, 32;
	@%p21 bra 	$L__BB0_7;
	mad.lo.s32 	%r317, %r326, -31, %r12;
	add.s32 	%r326, %r317, 1;
	setp.ne.s32 	%p22, %r326, 5;
	@%p22 bra 	$L__BB0_6;
	st.global.u32 	[%rd2+4], %r337;
	st.global.u32 	[%rd2+8], %r336;
	st.global.u32 	[%rd2+12], %r335;
	st.global.u32 	[%rd2+16], %r334;
	st.global.u32 	[%rd2+20], %r333;
	add.s32 	%r320, %r320, 1;
	setp.lt.u32 	%p23, %r320, %r3;
	@%p23 bra 	$L__BB0_5;
$L__BB0_42:
	shr.u64 	%rd7, %rd18, 2;
	add.s32 	%r319, %r319, 1;
	setp.gt.u64 	%p24, %rd18, 3;
	mov.u64 	%rd18, %rd7;
	@%p24 bra 	$L__BB0_3;
$L__BB0_43:
	mov.b32 	%r318, 0;
	st.global.v2.u32 	[%rd2+24], {%r318, %r318};
	st.global.u32 	[%rd2+32], %r318;
	mov.b64 	%rd17, 0;
	st.global.u64 	[%rd2+40], %rd17;
$L__BB0_44:
	ret;

}
	// .globl	_Z19initializeMassesGpuPdddP17curandStateXORWOW
.visible .entry _Z19initializeMassesGpuPdddP17curandStateXORWOW(
	.param .u64 .ptr .align 1 _Z19initializeMassesGpuPdddP17curandStateXORWOW_param_0,
	.param .f64 _Z19initializeMassesGpuPdddP17curandStateXORWOW_param_1,
	.param .f64 _Z19initializeMassesGpuPdddP17curandStateXORWOW_param_2,
	.param .u64 .ptr .align 1 _Z19initializeMassesGpuPdddP17curandStateXORWOW_param_3
)
{
	.reg .pred 	%p<21>;
	.reg .b32 	%r<100>;
	.reg .b32 	%f<5>;
	.reg .b64 	%rd<12>;
	.reg .b64 	%fd<122>;

	ld.param.u64 	%rd2, [_Z19initializeMassesGpuPdddP17curandStateXORWOW_param_0];
	ld.param.f64 	%fd114, [_Z19initializeMassesGpuPdddP17curandStateXORWOW_param_1];
	ld.param.f64 	%fd117, [_Z19initializeMassesGpuPdddP17curandStateXORWOW_param_2];
	ld.param.u64 	%rd3, [_Z19initializeMassesGpuPdddP17curandStateXORWOW_param_3];
	mov.u32 	%r23, %ctaid.x;
	mov.u32 	%r24, %ntid.x;
	mov.u32 	%r25, %tid.x;
	mad.lo.s32 	%r1, %r23, %r24, %r25;
	setp.gt.s32 	%p1, %r1, 999;
	@%p1 bra 	$L__BB1_24;
	cvta.to.global.u64 	%rd4, %rd3;
	mul.wide.s32 	%rd5, %r1, 48;
	add.s64 	%rd1, %rd4, %rd5;
	setp.leu.f64 	%p2, %fd114, 0d0000000000000000;
	setp.leu.f64 	%p3, %fd117, 0d0000000000000000;
	or.pred  	%p4, %p2, %p3;
	@%p4 bra 	$L__BB1_22;
	ld.global.v2.u32 	{%r42, %r43}, [%rd1];
	shr.u32 	%r44, %r43, 2;
	xor.b32  	%r45, %r44, %r43;
	ld.global.v2.u32 	{%r46, %r47}, [%rd1+8];
	ld.global.v2.u32 	{%r48, %r49}, [%rd1+16];
	st.global.v2.u32 	[%rd1+8], {%r47, %r48};
	shl.b32 	%r50, %r49, 4;
	shl.b32 	%r51, %r45, 1;
	xor.b32  	%r52, %r51, %r50;
	xor.b32  	%r53, %r52, %r45;
	xor.b32  	%r54, %r53, %r49;
	st.global.v2.u32 	[%rd1+16], {%r49, %r54};
	add.s32 	%r55, %r42, 362437;
	st.global.v2.u32 	[%rd1], {%r55, %r46};
	add.s32 	%r56, %r54, %r55;
	cvt.rn.f32.u32 	%f4, %r56;
	fma.rn.f32 	%f1, %f4, 0f2F800000, 0f2F000000;
	{
	.reg .b32 %temp; 
	mov.b64 	{%temp, %r92}, %fd114;
	}
	{
	.reg .b32 %temp; 
	mov.b64 	{%r93, %temp}, %fd114;
	}
	setp.gt.s32 	%p5, %r92, 1048575;
	mov.b32 	%r94, -1023;
	@%p5 bra 	$L__BB1_4;
	mul.f64 	%fd114, %fd114, 0d4350000000000000;
	{
	.reg .b32 %temp; 
	mov.b64 	{%temp, %r92}, %fd114;
	}
	{
	.reg .b32 %temp; 
	mov.b64 	{%r93, %temp}, %fd114;
	}
	mov.b32 	%r94, -1077;
$L__BB1_4:
	add.s32 	%r58, %r92, -1;
	setp.gt.u32 	%p6, %r58, 2146435070;
	@%p6 bra 	$L__BB1_8;
	shr.u32 	%r61, %r92, 20;
	add.s32 	%r95, %r94, %r61;
	and.b32  	%r62, %r92, 1048575;
	or.b32  	%r63, %r62, 1072693248;
	mov.b64 	%fd115, {%r93, %r63};
	setp.lt.u32 	%p8, %r63, 1073127583;
	@%p8 bra 	$L__BB1_7;
	{
	.reg .b32 %temp; 
	mov.b64 	{%r64, %temp}, %fd115;
	}
	{
	.reg .b32 %temp; 
	mov.b64 	{%temp, %r65}, %fd115;
	}
	add.s32 	%r66, %r65, -1048576;
	mov.b64 	%fd115, {%r64, %r66};
	add.s32 	%r95, %r95, 1;
$L__BB1_7:
	add.f64 	%fd30, %fd115, 0dBFF0000000000000;
	add.f64 	%fd31, %fd115, 0d3FF0000000000000;
	rcp.approx.ftz.f64 	%fd32, %fd31;
	neg.f64 	%fd33, %fd31;
	fma.rn.f64 	%fd34, %fd33, %fd32, 0d3FF0000000000000;
	fma.rn.f64 	%fd35, %fd34, %fd34, %fd34;
	fma.rn.f64 	%fd36, %fd35, %fd32, %fd32;
	mul.f64 	%fd37, %fd30, %fd36;
	fma.rn.f64 	%fd38, %fd30, %fd36, %fd37;
	mul.f64 	%fd39, %fd38, %fd38;
	fma.rn.f64 	%fd40, %fd39, 0d3EB1380B3AE80F1E, 0d3ED0EE258B7A8B04;
	fma.rn.f64 	%fd41, %fd40, %fd39, 0d3EF3B2669F02676F;
	fma.rn.f64 	%fd42, %fd41, %fd39, 0d3F1745CBA9AB0956;
	fma.rn.f64 	%fd43, %fd42, %fd39, 0d3F3C71C72D1B5154;
	fma.rn.f64 	%fd44, %fd43, %fd39, 0d3F624924923BE72D;
	fma.rn.f64 	%fd45, %fd44, %fd39, 0d3F8999999999A3C4;
	fma.rn.f64 	%fd46, %fd45, %fd39, 0d3FB5555555555554;
	sub.f64 	%fd47, %fd30, %fd38;
	add.f64 	%fd48, %fd47, %fd47;
	neg.f64 	%fd49, %fd38;
	fma.rn.f64 	%fd50, %fd49, %fd30, %fd48;
	mul.f64 	%fd51, %fd36, %fd50;
	mul.f64 	%fd52, %fd39, %fd46;
	fma.rn.f64 	%fd53, %fd52, %fd38, %fd51;
	xor.b32  	%r67, %r95, -2147483648;
	mov.b32 	%r68, 1127219200;
	mov.b64 	%fd54, {%r67, %r68};
	mov.b32 	%r69, -2147483648;
	mov.b64 	%fd55, {%r69, %r68};
	sub.f64 	%fd56, %fd54, %fd55;
	fma.rn.f64 	%fd57, %fd56, 0d3FE62E42FEFA39EF, %fd38;
	fma.rn.f64 	%fd58, %fd56, 0dBFE62E42FEFA39EF, %fd57;
	sub.f64 	%fd59, %fd58, %fd38;
	sub.f64 	%fd60, %fd53, %fd59;
	fma.rn.f64 	%fd61, %fd56, 0d3C7ABC9E3B39803F, %fd60;
	add.f64 	%fd116, %fd57, %fd61;
	bra.uni 	$L__BB1_9;
$L__BB1_8:
	fma.rn.f64 	%fd29, %fd114, 0d7FF0000000000000, 0d7FF0000000000000;
	{
	.reg .b32 %temp; 
	mov.b64 	{%temp, %r59}, %fd114;
	}
	and.b32  	%r60, %r59, 2147483647;
	setp.eq.s32 	%p7, %r60, 0;
	selp.f64 	%fd116, 0dFFF0000000000000, %fd29, %p7;
$L__BB1_9:
	{
	.reg .b32 %temp; 
	mov.b64 	{%temp, %r96}, %fd117;
	}
	{
	.reg .b32 %temp; 
	mov.b64 	{%r97, %temp}, %fd117;
	}
	setp.gt.s32 	%p9, %r96, 1048575;
	mov.b32 	%r98, -1023;
	@%p9 bra 	$L__BB1_11;
	mul.f64 	%fd117, %fd117, 0d4350000000000000;
	{
	.reg .b32 %temp; 
	mov.b64 	{%temp, %r96}, %fd117;
	}
	{
	.reg .b32 %temp; 
	mov.b64 	{%r97, %temp}, %fd117;
	}
	mov.b32 	%r98, -1077;
$L__BB1_11:
	add.s32 	%r72, %r96, -1;
	setp.gt.u32 	%p10, %r72, 2146435070;
	@%p10 bra 	$L__BB1_15;
	shr.u32 	%r75, %r96, 20;
	add.s32 	%r99, %r98, %r75;
	and.b32  	%r76, %r96, 1048575;
	or.b32  	%r77, %r76, 1072693248;
	mov.b64 	%fd118, {%r97, %r77};
	setp.lt.u32 	%p12, %r77, 1073127583;
	@%p12 bra 	$L__BB1_14;
	{
	.reg .b32 %temp; 
	mov.b64 	{%r78, %temp}, %fd118;
	}
	{
	.reg .b32 %temp; 
	mov.b64 	{%temp, %r79}, %fd118;
	}
	add.s32 	%r80, %r79, -1048576;
	mov.b64 	%fd118, {%r78, %r80};
	add.s32 	%r99, %r99, 1;
$L__BB1_14:
	add.f64 	%fd63, %fd118, 0dBFF0000000000000;
	add.f64 	%fd64, %fd118, 0d3FF0000000000000;
	rcp.approx.ftz.f64 	%fd65, %fd64;
	neg.f64 	%fd66, %fd64;
	fma.rn.f64 	%fd67, %fd66, %fd65, 0d3FF0000000000000;
	fma.rn.f64 	%fd68, %fd67, %fd67, %fd67;
	fma.rn.f64 	%fd69, %fd68, %fd65, %fd65;
	mul.f64 	%fd70, %fd63, %fd69;
	fma.rn.f64 	%fd71, %fd63, %fd69, %fd70;
	mul.f64 	%fd72, %fd71, %fd71;
	fma.rn.f64 	%fd73, %fd72, 0d3EB1380B3AE80F1E, 0d3ED0EE258B7A8B04;
	fma.rn.f64 	%fd74, %fd73, %fd72, 0d3EF3B2669F02676F;
	fma.rn.f64 	%fd75, %fd74, %fd72, 0d3F1745CBA9AB0956;
	fma.rn.f64 	%fd76, %fd75, %fd72, 0d3F3C71C72D1B5154;
	fma.rn.f64 	%fd77, %fd76, %fd72, 0d3F624924923BE72D;
	fma.rn.f64 	%fd78, %fd77, %fd72, 0d3F8999999999A3C4;
	fma.rn.f64 	%fd79, %fd78, %fd72, 0d3FB5555555555554;
	sub.f64 	%fd80, %fd63, %fd71;
	add.f64 	%fd81, %fd80, %fd80;
	neg.f64 	%fd82, %fd71;
	fma.rn.f64 	%fd83, %fd82, %fd63, %fd81;
	mul.f64 	%fd84, %fd69, %fd83;
	mul.f64 	%fd85, %fd72, %fd79;
	fma.rn.f64 	%fd86, %fd85, %fd71, %fd84;
	xor.b32  	%r81, %r99, -2147483648;
	mov.b32 	%r82, 1127219200;
	mov.b64 	%fd87, {%r81, %r82};
	mov.b32 	%r83, -2147483648;
	mov.b64 	%fd88, {%r83, %r82};
	sub.f64 	%fd89, %fd87, %fd88;
	fma.rn.f64 	%fd90, %fd89, 0d3FE62E42FEFA39EF, %fd71;
	fma.rn.f64 	%fd91, %fd89, 0dBFE62E42FEFA39EF, %fd90;
	sub.f64 	%fd92, %fd91, %fd71;
	sub.f64 	%fd93, %fd86, %fd92;
	fma.rn.f64 	%fd94, %fd89, 0d3C7ABC9E3B39803F, %fd93;
	add.f64 	%fd119, %fd90, %fd94;
	bra.uni 	$L__BB1_16;
$L__BB1_15:
	fma.rn.f64 	%fd62, %fd117, 0d7FF0000000000000, 0d7FF0000000000000;
	{
	.reg .b32 %temp; 
	mov.b64 	{%temp, %r73}, %fd117;
	}
	and.b32  	%r74, %r73, 2147483647;
	setp.eq.s32 	%p11, %r74, 0;
	selp.f64 	%fd119, 0dFFF0000000000000, %fd62, %p11;
$L__BB1_16:
	mul.f64 	%fd95, %fd116, 0d3C695355BAAAFAD3;
	fma.rn.f64 	%fd96, %fd116, 0d3FDBCB7B1526E50E, %fd95;
	mul.f64 	%fd97, %fd119, 0d3C695355BAAAFAD3;
	fma.rn.f64 	%fd98, %fd119, 0d3FDBCB7B1526E50E, %fd97;
	sub.f64 	%fd99, %fd98, %fd96;
	cvt.f64.f32 	%fd100, %f1;
	fma.rn.f64 	%fd101, %fd99, %fd100, %fd96;
	mov.f64 	%fd102, 0d4024000000000000;
	{
	.reg .b32 %temp; 
	mov.b64 	{%temp, %r84}, %fd102;
	}
	{
	.reg .b32 %temp; 
	mov.b64 	{%temp, %r22}, %fd101;
	}
	shr.u32 	%r85, %r22, 20;
	and.b32  	%r86, %r85, 2047;
	add.s32 	%r87, %r86, -1012;
	mov.b64 	%rd6, %fd101;
	shl.b64 	%rd7, %rd6, %r87;
	setp.eq.s64 	%p13, %rd7, -9223372036854775808;
	{ // callseq 0, 0
	.param .b64 param0;
	st.param.f64 	[param0], %fd101;
	.param .b64 retval0;
	call.uni (retval0), 
	__internal_accurate_pow, 
	(
	param0
	);
	ld.param.f64 	%fd103, [retval0];
	} // callseq 0
	setp.lt.s32 	%p14, %r84, 0;
	neg.f64 	%fd105, %fd103;
	selp.f64 	%fd106, %fd105, %fd103, %p13;
	selp.f64 	%fd107, %fd106, %fd103, %p14;
	cvt.rzi.f64.f64 	%fd108, %fd101;
	setp.neu.f64 	%p15, %fd101, %fd108;
	selp.f64 	%fd110, 0dFFF8000000000000, %fd107, %p15;
	selp.f64 	%fd120, %fd110, %fd107, %p14;
	add.f64 	%fd111, %fd101, 0d4024000000000000;
	{
	.reg .b32 %temp; 
	mov.b64 	{%temp, %r88}, %fd111;
	}
	and.b32  	%r89, %r88, 2146435072;
	setp.ne.s32 	%p16, %r89, 2146435072;
	@%p16 bra 	$L__BB1_21;
	setp.num.f64 	%p17, %fd101, %fd101;
	@%p17 bra 	$L__BB1_19;
	mov.f64 	%fd113, 0d4024000000000000;
	add.rn.f64 	%fd120, %fd113, %fd101;
	bra.uni 	$L__BB1_21;
$L__BB1_19:
	abs.f64 	%fd112, %fd101;
	setp.neu.f64 	%p18, %fd112, 0d7FF0000000000000;
	@%p18 bra 	$L__BB1_21;
	setp.lt.s32 	%p19, %r22, 0;
	selp.b32 	%r90, 0, 2146435072, %p19;
	mov.b32 	%r91, 0;
	mov.b64 	%fd120, {%r91, %r90};
$L__BB1_21:
	setp.eq.f64 	%p20, %fd101, 0d0000000000000000;
	selp.f64 	%fd121, 0d3FF0000000000000, %fd120, %p20;
	bra.uni 	$L__BB1_23;
$L__BB1_22:
	ld.global.v2.u32 	{%r26, %r27}, [%rd1];
	shr.u32 	%r28, %r27, 2;
	xor.b32  	%r29, %r28, %r27;
	ld.global.v2.u32 	{%r30, %r31}, [%rd1+8];
	ld.global.v2.u32 	{%r32, %r33}, [%rd1+16];
	st.global.v2.u32 	[%rd1+8], {%r31, %r32};
	shl.b32 	%r34, %r33, 4;
	shl.b32 	%r35, %r29, 1;
	xor.b32  	%r36, %r35, %r34;
	xor.b32  	%r37, %r36, %r29;
	xor.b32  	%r38, %r37, %r33;
	st.global.v2.u32 	[%rd1+16], {%r33, %r38};
	add.s32 	%r39, %r26, 362437;
	st.global.v2.u32 	[%rd1], {%r39, %r30};
	add.s32 	%r40, %r38, %r39;
	cvt.rn.f32.u32 	%f2, %r40;
	fma.rn.f32 	%f3, %f2, 0f2F800000, 0f2F000000;
	cvt.f64.f32 	%fd27, %f3;
	sub.f64 	%fd28, %fd117, %fd114;
	fma.rn.f64 	%fd121, %fd28, %fd27, %fd114;
$L__BB1_23:
	cvta.to.global.u64 	%rd9, %rd2;
	mul.wide.s32 	%rd10, %r1, 8;
	add.s64 	%rd11, %rd9, %rd10;
	st.global.f64 	[%rd11], %fd121;
$L__BB1_24:
	ret;

}
	// .globl	_Z20initializeVectorsGpuPdddP17curandStateXORWOW
.visible .entry _Z20initializeVectorsGpuPdddP17curandStateXORWOW(
	.param .u64 .ptr .align 1 _Z20initializeVectorsGpuPdddP17curandStateXORWOW_param_0,
	.param .f64 _Z20initializeVectorsGpuPdddP17curandStateXORWOW_param_1,
	.param .f64 _Z20initializeVectorsGpuPdddP17curandStateXORWOW_param_2,
	.param .u64 .ptr .align 1 _Z20initializeVectorsGpuPdddP17curandStateXORWOW_param_3
)
{
	.reg .pred 	%p<39>;
	.reg .b32 	%r<159>;
	.reg .b32 	%f<9>;
	.reg .b64 	%rd<17>;
	.reg .b64 	%fd<224>;

	ld.param.u64 	%rd5, [_Z20initializeVectorsGpuPdddP17curandStateXORWOW_param_0];
	ld.param.f64 	%fd38, [_Z20initializeVectorsGpuPdddP17curandStateXORWOW_param_1];
	ld.param.f64 	%fd39, [_Z20initializeVectorsGpuPdddP17curandStateXORWOW_param_2];
	ld.param.u64 	%rd4, [_Z20initializeVectorsGpuPdddP17curandStateXORWOW_param_3];
	cvta.to.global.u64 	%rd1, %rd5;
	mov.u32 	%r26, %ctaid.x;
	mov.u32 	%r27, %ntid.x;
	mov.u32 	%r28, %tid.x;
	mad.lo.s32 	%r1, %r26, %r27, %r28;
	setp.gt.s32 	%p1, %r1, 999;
	@%p1 bra 	$L__BB2_34;
	cvta.to.global.u64 	%rd6, %rd4;
	mul.wide.s32 	%rd7, %r1, 48;
	add.s64 	%rd2, %rd6, %rd7;
	setp.leu.f64 	%p2, %fd38, 0d0000000000000000;
	setp.leu.f64 	%p3, %fd39, 0d0000000000000000;
	{
	.reg .b32 %temp; 
	mov.b64 	{%temp, %r2}, %fd38;
	}
	mov.b32 	%r29, 1127219200;
	mov.b32 	%r30, -2147483648;
	mov.b64 	%fd1, {%r30, %r29};
	{
	.reg .b32 %temp; 
	mov.b64 	{%temp, %r3}, %fd39;
	}
	mov.f64 	%fd40, 0d4024000000000000;
	{
	.reg .b32 %temp; 
	mov.b64 	{%temp, %r4}, %fd40;
	}
	shl.b32 	%r5, %r1, 1;
	or.pred  	%p4, %p2, %p3;
	@%p4 bra 	$L__BB2_33;
	setp.lt.s32 	%p5, %r2, 1048576;
	mul.f64 	%fd46, %fd38, 0d4350000000000000;
	{
	.reg .b32 %temp; 
	mov.b64 	{%r61, %temp}, %fd46;
	}
	{
	.reg .b32 %temp; 
	mov.b64 	{%temp, %r62}, %fd46;
	}
	{
	.reg .b32 %temp; 
	mov.b64 	{%r63, %temp}, %fd38;
	}
	ld.global.v2.u32 	{%r64, %r65}, [%rd2];
	shr.u32 	%r66, %r65, 2;
	xor.b32  	%r67, %r66, %r65;
	ld.global.v2.u32 	{%r68, %r69}, [%rd2+8];
	ld.global.v2.u32 	{%r70, %r71}, [%rd2+16];
	st.global.v2.u32 	[%rd2+8], {%r69, %r70};
	shl.b32 	%r72, %r71, 4;
	shl.b32 	%r73, %r67, 1;
	xor.b32  	%r74, %r73, %r72;
	xor.b32  	%r75, %r74, %r67;
	xor.b32  	%r76, %r75, %r71;
	st.global.v2.u32 	[%rd2+16], {%r71, %r76};
	add.s32 	%r77, %r64, 362437;
	st.global.v2.u32 	[%rd2], {%r77, %r68};
	add.s32 	%r78, %r76, %r77;
	cvt.rn.f32.u32 	%f7, %r78;
	fma.rn.f32 	%f1, %f7, 0f2F800000, 0f2F000000;
	selp.f64 	%fd2, %fd46, %fd38, %p5;
	selp.b32 	%r6, %r62, %r2, %p5;
	selp.b32 	%r7, %r61, %r63, %p5;
	add.s32 	%r8, %r6, -1;
	setp.lt.u32 	%p6, %r8, 2146435071;
	@%p6 bra 	$L__BB2_4;
	fma.rn.f64 	%fd47, %fd2, 0d7FF0000000000000, 0d7FF0000000000000;
	{
	.reg .b32 %temp; 
	mov.b64 	{%temp, %r79}, %fd2;
	}
	and.b32  	%r80, %r79, 2147483647;
	setp.eq.s32 	%p7, %r80, 0;
	selp.f64 	%fd215, 0dFFF0000000000000, %fd47, %p7;
	bra.uni 	$L__BB2_7;
$L__BB2_4:
	setp.lt.s32 	%p8, %r2, 1048576;
	selp.b32 	%r81, -1077, -1023, %p8;
	shr.u32 	%r82, %r6, 20;
	add.s32 	%r155, %r81, %r82;
	and.b32  	%r83, %r6, 1048575;
	or.b32  	%r84, %r83, 1072693248;
	mov.b64 	%fd214, {%r7, %r84};
	setp.lt.u32 	%p9, %r84, 1073127583;
	@%p9 bra 	$L__BB2_6;
	{
	.reg .b32 %temp; 
	mov.b64 	{%r85, %temp}, %fd214;
	}
	{
	.reg .b32 %temp; 
	mov.b64 	{%temp, %r86}, %fd214;
	}
	add.s32 	%r87, %r86, -1048576;
	mov.b64 	%fd214, {%r85, %r87};
	add.s32 	%r155, %r155, 1;
$L__BB2_6:
	add.f64 	%fd48, %fd214, 0dBFF0000000000000;
	add.f64 	%fd49, %fd214, 0d3FF0000000000000;
	rcp.approx.ftz.f64 	%fd50, %fd49;
	neg.f64 	%fd51, %fd49;
	fma.rn.f64 	%fd52, %fd51, %fd50, 0d3FF0000000000000;
	fma.rn.f64 	%fd53, %fd52, %fd52, %fd52;
	fma.rn.f64 	%fd54, %fd53, %fd50, %fd50;
	mul.f64 	%fd55, %fd48, %fd54;
	fma.rn.f64 	%fd56, %fd48, %fd54, %fd55;
	mul.f64 	%fd57, %fd56, %fd56;
	fma.rn.f64 	%fd58, %fd57, 0d3EB1380B3AE80F1E, 0d3ED0EE258B7A8B04;
	fma.rn.f64 	%fd59, %fd58, %fd57, 0d3EF3B2669F02676F;
	fma.rn.f64 	%fd60, %fd59, %fd57, 0d3F1745CBA9AB0956;
	fma.rn.f64 	%fd61, %fd60, %fd57, 0d3F3C71C72D1B5154;
	fma.rn.f64 	%fd62, %fd61, %fd57, 0d3F624924923BE72D;
	fma.rn.f64 	%fd63, %fd62, %fd57, 0d3F8999999999A3C4;
	fma.rn.f64 	%fd64, %fd63, %fd57, 0d3FB5555555555554;
	sub.f64 	%fd65, %fd48, %fd56;
	add.f64 	%fd66, %fd65, %fd65;
	neg.f64 	%fd67, %fd56;
	fma.rn.f64 	%fd68, %fd67, %fd48, %fd66;
	mul.f64 	%fd69, %fd54, %fd68;
	mul.f64 	%fd70, %fd57, %fd64;
	fma.rn.f64 	%fd71, %fd70, %fd56, %fd69;
	xor.b32  	%r88, %r155, -2147483648;
	mov.b32 	%r89, 1127219200;
	mov.b64 	%fd72, {%r88, %r89};
	sub.f64 	%fd73, %fd72, %fd1;
	fma.rn.f64 	%fd74, %fd73, 0d3FE62E42FEFA39EF, %fd56;
	fma.rn.f64 	%fd75, %fd73, 0dBFE62E42FEFA39EF, %fd74;
	sub.f64 	%fd76, %fd75, %fd56;
	sub.f64 	%fd77, %fd71, %fd76;
	fma.rn.f64 	%fd78, %fd73, 0d3C7ABC9E3B39803F, %fd77;
	add.f64 	%fd215, %fd74, %fd78;
$L__BB2_7:
	mul.f64 	%fd79, %fd39, 0d4350000000000000;
	setp.lt.s32 	%p10, %r3, 1048576;
	selp.f64 	%fd9, %fd79, %fd39, %p10;
	{
	.reg .b32 %temp; 
	mov.b64 	{%temp, %r90}, %fd79;
	}
	selp.b32 	%r12, %r90, %r3, %p10;
	{
	.reg .b32 %temp; 
	mov.b64 	{%r91, %temp}, %fd79;
	}
	{
	.reg .b32 %temp; 
	mov.b64 	{%r92, %temp}, %fd39;
	}
	selp.b32 	%r13, %r91, %r92, %p10;
	add.s32 	%r14, %r12, -1;
	setp.lt.u32 	%p11, %r14, 2146435071;
	@%p11 bra 	$L__BB2_9;
	fma.rn.f64 	%fd80, %fd9, 0d7FF0000000000000, 0d7FF0000000000000;
	{
	.reg .b32 %temp; 
	mov.b64 	{%temp, %r93}, %fd9;
	}
	and.b32  	%r94, %r93, 2147483647;
	setp.eq.s32 	%p12, %r94, 0;
	selp.f64 	%fd217, 0dFFF0000000000000, %fd80, %p12;
	bra.uni 	$L__BB2_12;
$L__BB2_9:
	selp.b32 	%r95, -1077, -1023, %p10;
	shr.u32 	%r96, %r12, 20;
	add.s32 	%r156, %r95, %r96;
	and.b32  	%r97, %r12, 1048575;
	or.b32  	%r98, %r97, 1072693248;
	mov.b64 	%fd216, {%r13, %r98};
	setp.lt.u32 	%p14, %r98, 1073127583;
	@%p14 bra 	$L__BB2_11;
	{
	.reg .b32 %temp; 
	mov.b64 	{%r99, %temp}, %fd216;
	}
	{
	.reg .b32 %temp; 
	mov.b64 	{%temp, %r100}, %fd216;
	}
	add.s32 	%r101, %r100, -1048576;
	mov.b64 	%fd216, {%r99, %r101};
	add.s32 	%r156, %r156, 1;
$L__BB2_11:
	add.f64 	%fd81, %fd216, 0dBFF0000000000000;
	add.f64 	%fd82, %fd216, 0d3FF0000000000000;
	rcp.approx.ftz.f64 	%fd83, %fd82;
	neg.f64 	%fd84, %fd82;
	fma.rn.f64 	%fd85, %fd84, %fd83, 0d3FF0000000000000;
	fma.rn.f64 	%fd86, %fd85, %fd85, %fd85;
	fma.rn.f64 	%fd87, %fd86, %fd83, %fd83;
	mul.f64 	%fd88, %fd81, %fd87;
	fma.rn.f64 	%fd89, %fd81, %fd87, %fd88;
	mul.f64 	%fd90, %fd89, %fd89;
	fma.rn.f64 	%fd91, %fd90, 0d3EB1380B3AE80F1E, 0d3ED0EE258B7A8B04;
	fma.rn.f64 	%fd92, %fd91, %fd90, 0d3EF3B2669F02676F;
	fma.rn.f64 	%fd93, %fd92, %fd90, 0d3F1745CBA9AB0956;
	fma.rn.f64 	%fd94, %fd93, %fd90, 0d3F3C71C72D1B5154;
	fma.rn.f64 	%fd95, %fd94, %fd90, 0d3F624924923BE72D;
	fma.rn.f64 	%fd96, %fd95, %fd90, 0d3F8999999999A3C4;
	fma.rn.f64 	%fd97, %fd96, %fd90, 0d3FB5555555555554;
	sub.f64 	%fd98, %fd81, %fd89;
	add.f64 	%fd99, %fd98, %fd98;
	neg.f64 	%fd100, %fd89;
	fma.rn.f64 	%fd101, %fd100, %fd81, %fd99;
	mul.f64 	%fd102, %fd87, %fd101;
	mul.f64 	%fd103, %fd90, %fd97;
	fma.rn.f64 	%fd104, %fd103, %fd89, %fd102;
	xor.b32  	%r102, %r156, -2147483648;
	mov.b32 	%r103, 1127219200;
	mov.b64 	%fd105, {%r102, %r103};
	sub.f64 	%fd106, %fd105, %fd1;
	fma.rn.f64 	%fd107, %fd106, 0d3FE62E42FEFA39EF, %fd89;
	fma.rn.f64 	%fd108, %fd106, 0dBFE62E42FEFA39EF, %fd107;
	sub.f64 	%fd109, %fd108, %fd89;
	sub.f64 	%fd110, %fd104, %fd109;
	fma.rn.f64 	%fd111, %fd106, 0d3C7ABC9E3B39803F, %fd110;
	add.f64 	%fd217, %fd107, %fd111;
$L__BB2_12:
	mul.f64 	%fd112, %fd215, 0d3C695355BAAAFAD3;
	fma.rn.f64 	%fd113, %fd215, 0d3FDBCB7B1526E50E, %fd112;
	setp.lt.s32 	%p15, %r4, 0;
	mul.f64 	%fd114, %fd217, 0d3C695355BAAAFAD3;
	fma.rn.f64 	%fd115, %fd217, 0d3FDBCB7B1526E50E, %fd114;
	sub.f64 	%fd116, %fd115, %fd113;
	cvt.f64.f32 	%fd117, %f1;
	fma.rn.f64 	%fd118, %fd116, %fd117, %fd113;
	{
	.reg .b32 %temp; 
	mov.b64 	{%temp, %r18}, %fd118;
	}
	shr.u32 	%r104, %r18, 20;
	and.b32  	%r105, %r104, 2047;
	add.s32 	%r106, %r105, -1012;
	mov.b64 	%rd10, %fd118;
	shl.b64 	%rd11, %rd10, %r106;
	setp.eq.s64 	%p16, %rd11, -9223372036854775808;
	{ // callseq 1, 0
	.param .b64 param0;
	st.param.f64 	[param0], %fd118;
	.param .b64 retval0;
	call.uni (retval0), 
	__internal_accurate_pow, 
	(
	param0
	);
	ld.param.f64 	%fd119, [retval0];
	} // callseq 1
	neg.f64 	%fd121, %fd119;
	selp.f64 	%fd122, %fd121, %fd119, %p16;
	selp.f64 	%fd123, %fd122, %fd119, %p15;
	cvt.rzi.f64.f64 	%fd124, %fd118;
	setp.neu.f64 	%p17, %fd118, %fd124;
	selp.f64 	%fd126, 0dFFF8000000000000, %fd123, %p17;
	selp.f64 	%fd218, %fd126, %fd123, %p15;
	add.f64 	%fd127, %fd118, 0d4024000000000000;
	{
	.reg .b32 %temp; 
	mov.b64 	{%temp, %r107}, %fd127;
	}
	and.b32  	%r108, %r107, 2146435072;
	setp.ne.s32 	%p18, %r108, 2146435072;
	@%p18 bra 	$L__BB2_17;
	setp.nan.f64 	%p19, %fd118, %fd118;
	@%p19 bra 	$L__BB2_16;
	abs.f64 	%fd128, %fd118;
	setp.neu.f64 	%p20, %fd128, 0d7FF0000000000000;
	@%p20 bra 	$L__BB2_17;
	setp.lt.s32 	%p21, %r18, 0;
	selp.b32 	%r109, 0, 2146435072, %p21;
	mov.b32 	%r110, 0;
	mov.b64 	%fd218, {%r110, %r109};
	bra.uni 	$L__BB2_17;
$L__BB2_16:
	mov.f64 	%fd129, 0d4024000000000000;
	add.rn.f64 	%fd218, %fd129, %fd118;
$L__BB2_17:
	setp.lt.u32 	%p22, %r8, 2146435071;
	setp.eq.f64 	%p23, %fd118, 0d0000000000000000;
	selp.f64 	%fd130, 0d3FF0000000000000, %fd218, %p23;
	mul.wide.s32 	%rd13, %r5, 8;
	add.s64 	%rd3, %rd1, %rd13;
	st.global.f64 	[%rd3], %fd130;
	ld.global.v2.u32 	{%r111, %r112}, [%rd2];
	shr.u32 	%r113, %r112, 2;
	xor.b32  	%r114, %r113, %r112;
	ld.global.v2.u32 	{%r115, %r116}, [%rd2+8];
	ld.global.v2.u32 	{%r117, %r118}, [%rd2+16];
	st.global.v2.u32 	[%rd2+8], {%r116, %r117};
	shl.b32 	%r119, %r118, 4;
	shl.b32 	%r120, %r114, 1;
	xor.b32  	%r121, %r120, %r119;
	xor.b32  	%r122, %r121, %r114;
	xor.b32  	%r123, %r122, %r118;
	st.global.v2.u32 	[%rd2+16], {%r118, %r123};
	add.s32 	%r124, %r111, 362437;
	st.global.v2.u32 	[%rd2], {%r124, %r115};
	add.s32 	%r125, %r123, %r124;
	cvt.rn.f32.u32 	%f8, %r125;
	fma.rn.f32 	%f2, %f8, 0f2F800000, 0f2F000000;
	@%p22 bra 	$L__BB2_19;
	fma.rn.f64 	%fd131, %fd2, 0d7FF0000000000000, 0d7FF0000000000000;
	{
	.reg .b32 %temp; 
	mov.b64 	{%temp, %r126}, %fd2;
	}
	and.b32  	%r127, %r126, 2147483647;
	setp.eq.s32 	%p24, %r127, 0;
	selp.f64 	%fd220, 0dFFF0000000000000, %fd131, %p24;
	bra.uni 	$L__BB2_22;
$L__BB2_19:
	setp.lt.s32 	%p25, %r2, 1048576;
	selp.b32 	%r128, -1077, -1023, %p25;
	shr.u32 	%r129, %r6, 20;
	add.s32 	%r157, %r128, %r129;
	and.b32  	%r130, %r6, 1048575;
	or.b32  	%r131, %r130, 1072693248;
	mov.b64 	%fd219, {%r7, %r131};
	setp.lt.u32 	%p26, %r131, 1073127583;
	@%p26 bra 	$L__BB2_21;
	{
	.reg .b32 %temp; 
	mov.b64 	{%r132, %temp}, %fd219;
	}
	{
	.reg .b32 %temp; 
	mov.b64 	{%temp, %r133}, %fd219;
	}
	add.s32 	%r134, %r133, -1048576;
	mov.b64 	%fd219, {%r132, %r134};
	add.s32 	%r157, %r157, 1;
$L__BB2_21:
	add.f64 	%fd132, %fd219, 0dBFF0000000000000;
	add.f64 	%fd133, %fd219, 0d3FF0000000000000;
	rcp.approx.ftz.f64 	%fd134, %fd133;
	neg.f64 	%fd135, %fd133;
	fma.rn.f64 	%fd136, %fd135, %fd134, 0d3FF0000000000000;
	fma.rn.f64 	%fd137, %fd136, %fd136, %fd136;
	fma.rn.f64 	%fd138, %fd137, %fd134, %fd134;
	mul.f64 	%fd139, %fd132, %fd138;
	fma.rn.f64 	%fd140, %fd132, %fd138, %fd139;
	mul.f64 	%fd141, %fd140, %fd140;
	fma.rn.f64 	%fd142, %fd141, 0d3EB1380B3AE80F1E, 0d3ED0EE258B7A8B04;
	fma.rn.f64 	%fd143, %fd142, %fd141, 0d3EF3B2669F02676F;
	fma.rn.f64 	%fd144, %fd143, %fd141, 0d3F1745CBA9AB0956;
	fma.rn.f64 	%fd145, %fd144, %fd141, 0d3F3C71C72D1B5154;
	fma.rn.f64 	%fd146, %fd145, %fd141, 0d3F624924923BE72D;
	fma.rn.f64 	%fd147, %fd146, %fd141, 0d3F8999999999A3C4;
	fma.rn.f64 	%fd148, %fd147, %fd141, 0d3FB5555555555554;
	sub.f64 	%fd149, %fd132, %fd140;
	add.f64 	%fd150, %fd149, %fd149;
	neg.f64 	%fd151, %fd140;
	fma.rn.f64 	%fd152, %fd151, %fd132, %fd150;
	mul.f64 	%fd153, %fd138, %fd152;
	mul.f64 	%fd154, %fd141, %fd148;
	fma.rn.f64 	%fd155, %fd154, %fd140, %fd153;
	xor.b32  	%r135, %r157, -2147483648;
	mov.b32 	%r136, 1127219200;
	mov.b64 	%fd156, {%r135, %r136};
	sub.f64 	%fd157, %fd156, %fd1;
	fma.rn.f64 	%fd158, %fd157, 0d3FE62E42FEFA39EF, %fd140;
	fma.rn.f64 	%fd159, %fd157, 0dBFE62E42FEFA39EF, %fd158;
	sub.f64 	%fd160, %fd159, %fd140;
	sub.f64 	%fd161, %fd155, %fd160;
	fma.rn.f64 	%fd162, %fd157, 0d3C7ABC9E3B39803F, %fd161;
	add.f64 	%fd220, %fd158, %fd162;
$L__BB2_22:
	setp.lt.u32 	%p27, %r14, 2146435071;
	@%p27 bra 	$L__BB2_24;
	fma.rn.f64 	%fd163, %fd9, 0d7FF0000000000000, 0d7FF0000000000000;
	{
	.reg .b32 %temp; 
	mov.b64 	{%temp, %r137}, %fd9;
	}
	and.b32  	%r138, %r137, 2147483647;
	setp.eq.s32 	%p28, %r138, 0;
	selp.f64 	%fd222, 0dFFF0000000000000, %fd163, %p28;
	bra.uni 	$L__BB2_27;
$L__BB2_24:
	setp.lt.s32 	%p29, %r3, 1048576;
	selp.b32 	%r139, -1077, -1023, %p29;
	shr.u32 	%r140, %r12, 20;
	add.s32 	%r158, %r139, %r140;
	and.b32  	%r141, %r12, 1048575;
	or.b32  	%r142, %r141, 1072693248;
	mov.b64 	%fd221, {%r13, %r142};
	setp.lt.u32 	%p30, %r142, 1073127583;
	@%p30 bra 	$L__BB2_26;
	{
	.reg .b32 %temp; 
	mov.b64 	{%r143, %temp}, %fd221;
	}
	{
	.reg .b32 %temp; 
	mov.b64 	{%temp, %r144}, %fd221;
	}
	add.s32 	%r145, %r144, -1048576;
	mov.b64 	%fd221, {%r143, %r145};
	add.s32 	%r158, %r158, 1;
$L__BB2_26:
	add.f64 	%fd164, %fd221, 0dBFF0000000000000;
	add.f64 	%fd165, %fd221, 0d3FF0000000000000;
	rcp.approx.ftz.f64 	%fd166, %fd165;
	neg.f64 	%fd167, %fd165;
	fma.rn.f64 	%fd168, %fd167, %fd166, 0d3FF0000000000000;
	fma.rn.f64 	%fd169, %fd168, %fd168, %fd168;
	fma.rn.f64 	%fd170, %fd169, %fd166, %fd166;
	mul.f64 	%fd171, %fd164, %fd170;
	fma.rn.f64 	%fd172, %fd164, %fd170, %fd171;
	mul.f64 	%fd173, %fd172, %fd172;
	fma.rn.f64 	%fd174, %fd173, 0d3EB1380B3AE80F1E, 0d3ED0EE258B7A8B04;
	fma.rn.f64 	%fd175, %fd174, %fd173, 0d3EF3B2669F02676F;
	fma.rn.f64 	%fd176, %fd175, %fd173, 0d3F1745CBA9AB0956;
	fma.rn.f64 	%fd177, %fd176, %fd173, 0d3F3C71C72D1B5154;
	fma.rn.f64 	%fd178, %fd177, %fd173, 0d3F624924923BE72D;
	fma.rn.f64 	%fd179, %fd178, %fd173, 0d3F8999999999A3C4;
	fma.rn.f64 	%fd180, %fd179, %fd173, 0d3FB5555555555554;
	sub.f64 	%fd181, %fd164, %fd172;
	add.f64 	%fd182, %fd181, %fd181;
	neg.f64 	%fd183, %fd172;
	fma.rn.f64 	%fd184, %fd183, %fd164, %fd182;
	mul.f64 	%fd185, %fd170, %fd184;
	mul.f64 	%fd186, %fd173, %fd180;
	fma.rn.f64 	%fd187, %fd186, %fd172, %fd185;
	xor.b32  	%r146, %r158, -2147483648;
	mov.b32 	%r147, 1127219200;
	mov.b64 	%fd188, {%r146, %r147};
	sub.f64 	%fd189, %fd188, %fd1;
	fma.rn.f64 	%fd190, %fd189, 0d3FE62E42FEFA39EF, %fd172;
	fma.rn.f64 	%fd191, %fd189, 0dBFE62E42FEFA39EF, %fd190;
	sub.f64 	%fd192, %fd191, %fd172;
	sub.f64 	%fd193, %fd187, %fd192;
	fma.rn.f64 	%fd194, %fd189, 0d3C7ABC9E3B39803F, %fd193;
	add.f64 	%fd222, %fd190, %fd194;
$L__BB2_27:
	mul.f64 	%fd195, %fd220, 0d3C695355BAAAFAD3;
	fma.rn.f64 	%fd196, %fd220, 0d3FDBCB7B1526E50E, %fd195;
	setp.lt.s32 	%p31, %r4, 0;
	mul.f64 	%fd197, %fd222, 0d3C695355BAAAFAD3;
	fma.rn.f64 	%fd198, %fd222, 0d3FDBCB7B1526E50E, %fd197;
	sub.f64 	%fd199, %fd198, %fd196;
	cvt.f64.f32 	%fd200, %f2;
	fma.rn.f64 	%fd201, %fd199, %fd200, %fd196;
	{
	.reg .b32 %temp; 
	mov.b64 	{%temp, %r25}, %fd201;
	}
	shr.u32 	%r148, %r25, 20;
	and.b32  	%r149, %r148, 2047;
	add.s32 	%r150, %r149, -1012;
	mov.b64 	%rd14, %fd201;
	shl.b64 	%rd15, %rd14, %r150;
	setp.eq.s64 	%p32, %rd15, -9223372036854775808;
	{ // callseq 2, 0
	.param .b64 param0;
	st.param.f64 	[param0], %fd201;
	.param .b64 retval0;
	call.uni (retval0), 
	__internal_accurate_pow, 
	(
	param0
	);
	ld.param.f64 	%fd202, [retval0];
	} // callseq 2
	neg.f64 	%fd204, %fd202;
	selp.f64 	%fd205, %fd204, %fd202, %p32;
	selp.f64 	%fd206, %fd205, %fd202, %p31;
	cvt.rzi.f64.f64 	%fd207, %fd201;
	setp.neu.f64 	%p33, %fd201, %fd207;
	selp.f64 	%fd209, 0dFFF8000000000000, %fd206, %p33;
	selp.f64 	%fd223, %fd209, %fd206, %p31;
	add.f64 	%fd210, %fd201, 0d4024000000000000;
	{
	.reg .b32 %temp; 
	mov.b64 	{%temp, %r151}, %fd210;
	}
	and.b32  	%r152, %r151, 2146435072;
	setp.ne.s32 	%p34, %r152, 2146435072;
	@%p34 bra 	$L__BB2_32;
	setp.nan.f64 	%p35, %fd201, %fd201;
	@%p35 bra 	$L__BB2_31;
	abs.f64 	%fd211, %fd201;
	setp.neu.f64 	%p36, %fd211, 0d7FF0000000000000;
	@%p36 bra 	$L__BB2_32;
	setp.lt.s32 	%p37, %r25, 0;
	selp.b32 	%r153, 0, 2146435072, %p37;
	mov.b32 	%r154, 0;
	mov.b64 	%fd223, {%r154, %r153};
	bra.uni 	$L__BB2_32;
$L__BB2_31:
	mov.f64 	%fd212, 0d4024000000000000;
	add.rn.f64 	%fd223, %fd212, %fd201;
$L__BB2_32:
	setp.eq.f64 	%p38, %fd201, 0d0000000000000000;
	selp.f64 	%fd213, 0d3FF0000000000000, %fd223, %p38;
	st.global.f64 	[%rd3+8], %fd213;
	bra.uni 	$L__BB2_34;
$L__BB2_33:
	sub.f64 	%fd41, %fd39, %fd38;
	ld.global.v2.u32 	{%r31, %r32}, [%rd2];
	shr.u32 	%r33, %r32, 2;
	xor.b32  	%r34, %r33, %r32;
	ld.global.v2.u32 	{%r35, %r36}, [%rd2+8];
	ld.global.v2.u32 	{%r37, %r38}, [%rd2+16];
	st.global.v2.u32 	[%rd2+8], {%r36, %r37};
	shl.b32 	%r39, %r38, 4;
	shl.b32 	%r40, %r34, 1;
	xor.b32  	%r41, %r40, %r39;
	xor.b32  	%r42, %r41, %r34;
	xor.b32  	%r43, %r42, %r38;
	st.global.v2.u32 	[%rd2+16], {%r38, %r43};
	add.s32 	%r44, %r31, 362437;
	st.global.v2.u32 	[%rd2], {%r44, %r35};
	add.s32 	%r45, %r43, %r44;
	cvt.rn.f32.u32 	%f3, %r45;
	fma.rn.f32 	%f4, %f3, 0f2F800000, 0f2F000000;
	cvt.f64.f32 	%fd42, %f4;
	fma.rn.f64 	%fd43, %fd41, %fd42, %fd38;
	mul.wide.s32 	%rd8, %r5, 8;
	add.s64 	%rd9, %rd1, %rd8;
	st.global.f64 	[%rd9], %fd43;
	ld.global.v2.u32 	{%r46, %r47}, [%rd2];
	shr.u32 	%r48, %r47, 2;
	xor.b32  	%r49, %r48, %r47;
	ld.global.v2.u32 	{%r50, %r51}, [%rd2+8];
	ld.global.v2.u32 	{%r52, %r53}, [%rd2+16];
	st.global.v2.u32 	[%rd2+8], {%r51, %r52};
	shl.b32 	%r54, %r53, 4;
	shl.b32 	%r55, %r49, 1;
	xor.b32  	%r56, %r55, %r54;
	xor.b32  	%r57, %r56, %r49;
	xor.b32  	%r58, %r57, %r53;
	st.global.v2.u32 	[%rd2+16], {%r53, %r58};
	add.s32 	%r59, %r46, 362437;
	st.global.v2.u32 	[%rd2], {%r59, %r50};
	add.s32 	%r60, %r58, %r59;
	cvt.rn.f32.u32 	%f5, %r60;
	fma.rn.f32 	%f6, %f5, 0f2F800000, 0f2F000000;
	cvt.f64.f32 	%fd44, %f6;
	fma.rn.f64 	%fd45, %fd41, %fd44, %fd38;
	st.global.f64 	[%rd9+8], %fd45;
$L__BB2_34:
	ret;

}
	// .globl	_Z22updateAccelerationsGpuPdS_S_
.visible .entry _Z22updateAccelerationsGpuPdS_S_(
	.param .u64 .ptr .align 1 _Z22updateAccelerationsGpuPdS_S__param_0,
	.param .u64 .ptr .align 1 _Z22updateAccelerationsGpuPdS_S__param_1,
	.param .u64 .ptr .align 1 _Z22updateAccelerationsGpuPdS_S__param_2
)
{
	.reg .pred 	%p<2>;
	.reg .b32 	%r<6>;
	.reg .b64 	%rd<12>;
	.reg .b64 	%fd<7>;

	ld.param.u64 	%rd1, [_Z22updateAccelerationsGpuPdS_S__param_0];
	ld.param.u64 	%rd2, [_Z22updateAccelerationsGpuPdS_S__param_1];
	ld.param.u64 	%rd3, [_Z22updateAccelerationsGpuPdS_S__param_2];
	mov.u32 	%r2, %ctaid.x;
	mov.u32 	%r3, %ntid.x;
	mov.u32 	%r4, %tid.x;
	mad.lo.s32 	%r1, %r2, %r3, %r4;
	setp.gt.s32 	%p1, %r1, 999;
	@%p1 bra 	$L__BB3_2;
	cvta.to.global.u64 	%rd4, %rd1;
	cvta.to.global.u64 	%rd5, %rd3;
	cvta.to.global.u64 	%rd6, %rd2;
	mul.wide.s32 	%rd7, %r1, 8;
	add.s64 	%rd8, %rd6, %rd7;
	shl.b32 	%r5, %r1, 1;
	mul.wide.s32 	%rd9, %r5, 8;
	add.s64 	%rd10, %rd4, %rd9;
	ld.global.f64 	%fd1, [%rd10];
	ld.global.f64 	%fd2, [%rd8];
	div.rn.f64 	%fd3, %fd1, %fd2;
	add.s64 	%rd11, %rd5, %rd9;
	st.global.f64 	[%rd11], %fd3;
	ld.global.f64 	%fd4, [%rd10+8];
	ld.global.f64 	%fd5, [%rd8];
	div.rn.f64 	%fd6, %fd4, %fd5;
	st.global.f64 	[%rd11+8], %fd6;
$L__BB3_2:
	ret;

}
	// .globl	_Z19updateVelocitiesGpuPdS_d
.visible .entry _Z19updateVelocitiesGpuPdS_d(
	.param .u64 .ptr .align 1 _Z19updateVelocitiesGpuPdS_d_param_0,
	.param .u64 .ptr .align 1 _Z19updateVelocitiesGpuPdS_d_param_1,
	.param .f64 _Z19updateVelocitiesGpuPdS_d_param_2
)
{
	.reg .pred 	%p<2>;
	.reg .b32 	%r<6>;
	.reg .b64 	%rd<8>;
	.reg .b64 	%fd<8>;

	ld.param.u64 	%rd1, [_Z19updateVelocitiesGpuPdS_d_param_0];
	ld.param.u64 	%rd2, [_Z19updateVelocitiesGpuPdS_d_param_1];
	ld.param.f64 	%fd1, [_Z19updateVelocitiesGpuPdS_d_param_2];
	mov.u32 	%r2, %ctaid.x;
	mov.u32 	%r3, %ntid.x;
	mov.u32 	%r4, %tid.x;
	mad.lo.s32 	%r1, %r2, %r3, %r4;
	setp.gt.s32 	%p1, %r1, 999;
	@%p1 bra 	$L__BB4_2;
	cvta.to.global.u64 	%rd3, %rd2;
	cvta.to.global.u64 	%rd4, %rd1;
	shl.b32 	%r5, %r1, 1;
	mul.wide.s32 	%rd5, %r5, 8;
	add.s64 	%rd6, %rd3, %rd5;
	ld.global.f64 	%fd2, [%rd6];
	add.s64 	%rd7, %rd4, %rd5;
	ld.global.f64 	%fd3, [%rd7];
	fma.rn.f64 	%fd4, %fd1, %fd2, %fd3;
	st.global.f64 	[%rd7], %fd4;
	ld.global.f64 	%fd5, [%rd6+8];
	ld.global.f64 	%fd6, [%rd7+8];
	fma.rn.f64 	%fd7, %fd1, %fd5, %fd6;
	st.global.f64 	[%rd7+8], %fd7;
$L__BB4_2:
	ret;

}
	// .globl	_Z18updatePositionsGpuPdS_d
.visible .entry _Z18updatePositionsGpuPdS_d(
	.param .u64 .ptr .align 1 _Z18updatePositionsGpuPdS_d_param_0,
	.param .u64 .ptr .align 1 _Z18updatePositionsGpuPdS_d_param_1,
	.param .f64 _Z18updatePositionsGpuPdS_d_param_2
)
{
	.reg .pred 	%p<2>;
	.reg .b32 	%r<6>;
	.reg .b64 	%rd<8>;
	.reg .b64 	%fd<8>;

	ld.param.u64 	%rd1, [_Z18updatePositionsGpuPdS_d_param_0];
	ld.param.u64 	%rd2, [_Z18updatePositionsGpuPdS_d_param_1];
	ld.param.f64 	%fd1, [_Z18updatePositionsGpuPdS_d_param_2];
	mov.u32 	%r2, %ctaid.x;
	mov.u32 	%r3, %ntid.x;
	mov.u32 	%r4, %tid.x;
	mad.lo.s32 	%r1, %r2, %r3, %r4;
	setp.gt.s32 	%p1, %r1, 999;
	@%p1 bra 	$L__BB5_2;
	cvta.to.global.u64 	%rd3, %rd2;
	cvta.to.global.u64 	%rd4, %rd1;
	shl.b32 	%r5, %r1, 1;
	mul.wide.s32 	%rd5, %r5, 8;
	add.s64 	%rd6, %rd3, %rd5;
	ld.global.f64 	%fd2, [%rd6];
	add.s64 	%rd7, %rd4, %rd5;
	ld.global.f64 	%fd3, [%rd7];
	fma.rn.f64 	%fd4, %fd1, %fd2, %fd3;
	st.global.f64 	[%rd7], %fd4;
	ld.global.f64 	%fd5, [%rd6+8];
	ld.global.f64 	%fd6, [%rd7+8];
	fma.rn.f64 	%fd7, %fd1, %fd5, %fd6;
	st.global.f64 	[%rd7+8], %fd7;
$L__BB5_2:
	ret;

}
.func  (.param .b64 func_retval0) __internal_accurate_pow(
	.param .b64 __internal_accurate_pow_param_0
)
{
	.reg .pred 	%p<8>;
	.reg .b32 	%r<46>;
	.reg .b32 	%f<3>;
	.reg .b64 	%fd<109>;

	ld.param.f64 	%fd10, [__internal_accurate_pow_param_0];
	mov.f64 	%fd11, 0d4024000000000000;
	{
	.reg .b32 %temp; 
	mov.b64 	{%temp, %r8}, %fd11;
	}
	{
	.reg .b32 %temp; 
	mov.b64 	{%r9, %temp}, %fd11;
	}
	shr.u32 	%r10, %r8, 20;
	setp.lt.u32 	%p1, %r8, 1048576;
	mov.f64 	%fd12, 0d4384000000000000;
	{
	.reg .b32 %temp; 
	mov.b64 	{%temp, %r11}, %fd12;
	}
	{
	.reg .b32 %temp; 
	mov.b64 	{%r12, %temp}, %fd12;
	}
	shr.u32 	%r13, %r11, 20;
	add.s32 	%r14, %r13, -54;
	selp.b32 	%r15, %r12, %r9, %p1;
	selp.b32 	%r16, %r11, %r8, %p1;
	selp.b32 	%r1, %r14, %r10, %p1;
	add.s32 	%r45, %r1, -1023;
	and.b32  	%r17, %r16, -2146435073;
	or.b32  	%r18, %r17, 1072693248;
	mov.b64 	%fd107, {%r15, %r18};
	setp.lt.u32 	%p2, %r18, 1073127583;
	@%p2 bra 	$L__BB6_2;
	{
	.reg .b32 %temp; 
	mov.b64 	{%r19, %temp}, %fd107;
	}
	{
	.reg .b32 %temp; 
	mov.b64 	{%temp, %r20}, %fd107;
	}
	add.s32 	%r21, %r20, -1048576;
	mov.b64 	%fd107, {%r19, %r21};
	add.s32 	%r45, %r1, -1022;
$L__BB6_2:
	add.f64 	%fd13, %fd107, 0dBFF0000000000000;
	add.f64 	%fd14, %fd107, 0d3FF0000000000000;
	rcp.approx.ftz.f64 	%fd15, %fd14;
	neg.f64 	%fd16, %fd14;
	fma.rn.f64 	%fd17, %fd16, %fd15, 0d3FF0000000000000;
	fma.rn.f64 	%fd18, %fd17, %fd17, %fd17;
	fma.rn.f64 	%fd19, %fd18, %fd15, %fd15;
	mul.f64 	%fd20, %fd13, %fd19;
	fma.rn.f64 	%fd21, %fd13, %fd19, %fd20;
	mul.f64 	%fd22, %fd21, %fd21;
	fma.rn.f64 	%fd23, %fd22, 0d3EB0F5FF7D2CAFE2, 0d3ED0F5D241AD3B5A;
	fma.rn.f64 	%fd24, %fd23, %fd22, 0d3EF3B20A75488A3F;
	fma.rn.f64 	%fd25, %fd24, %fd22, 0d3F1745CDE4FAECD5;
	fma.rn.f64 	%fd26, %fd25, %fd22, 0d3F3C71C7258A578B;
	fma.rn.f64 	%fd27, %fd26, %fd22, 0d3F6249249242B910;
	fma.rn.f64 	%fd28, %fd27, %fd22, 0d3F89999999999DFB;
	sub.f64 	%fd29, %fd13, %fd21;
	add.f64 	%fd30, %fd29, %fd29;
	neg.f64 	%fd31, %fd21;
	fma.rn.f64 	%fd32, %fd31, %fd13, %fd30;
	mul.f64 	%fd33, %fd19, %fd32;
	fma.rn.f64 	%fd34, %fd22, %fd28, 0d3FB5555555555555;
	mov.f64 	%fd35, 0d3FB5555555555555;
	sub.f64 	%fd36, %fd35, %fd34;
	fma.rn.f64 	%fd37, %fd22, %fd28, %fd36;
	add.f64 	%fd38, %fd37, 0dBC46A4CB00B9E7B0;
	add.f64 	%fd39, %fd34, %fd38;
	sub.f64 	%fd40, %fd34, %fd39;
	add.f64 	%fd41, %fd38, %fd40;
	mul.rn.f64 	%fd42, %fd21, %fd21;
	neg.f64 	%fd43, %fd42;
	fma.rn.f64 	%fd44, %fd21, %fd21, %fd43;
	{
	.reg .b32 %temp; 
	mov.b64 	{%r22, %temp}, %fd33;
	}
	{
	.reg .b32 %temp; 
	mov.b64 	{%temp, %r23}, %fd33;
	}
	add.s32 	%r24, %r23, 1048576;
	mov.b64 	%fd45, {%r22, %r24};
	fma.rn.f64 	%fd46, %fd21, %fd45, %fd44;
	mul.rn.f64 	%fd47, %fd42, %fd21;
	neg.f64 	%fd48, %fd47;
	fma.rn.f64 	%fd49, %fd42, %fd21, %fd48;
	fma.rn.f64 	%fd50, %fd42, %fd33, %fd49;
	fma.rn.f64 	%fd51, %fd46, %fd21, %fd50;
	mul.rn.f64 	%fd52, %fd39, %fd47;
	neg.f64 	%fd53, %fd52;
	fma.rn.f64 	%fd54, %fd39, %fd47, %fd53;
	fma.rn.f64 	%fd55, %fd39, %fd51, %fd54;
	fma.rn.f64 	%fd56, %fd41, %fd47, %fd55;
	add.f64 	%fd57, %fd52, %fd56;
	sub.f64 	%fd58, %fd52, %fd57;
	add.f64 	%fd59, %fd56, %fd58;
	add.f64 	%fd60, %fd21, %fd57;
	sub.f64 	%fd61, %fd21, %fd60;
	add.f64 	%fd62, %fd57, %fd61;
	add.f64 	%fd63, %fd59, %fd62;
	add.f64 	%fd64, %fd33, %fd63;
	add.f64 	%fd65, %fd60, %fd64;
	sub.f64 	%fd66, %fd60, %fd65;
	add.f64 	%fd67, %fd64, %fd66;
	xor.b32  	%r25, %r45, -2147483648;
	mov.b32 	%r26, 1127219200;
	mov.b64 	%fd68, {%r25, %r26};
	mov.b32 	%r27, -2147483648;
	mov.b64 	%fd69, {%r27, %r26};
	sub.f64 	%fd70, %fd68, %fd69;
	fma.rn.f64 	%fd71, %fd70, 0d3FE62E42FEFA39EF, %fd65;
	fma.rn.f64 	%fd72, %fd70, 0dBFE62E42FEFA39EF, %fd71;
	sub.f64 	%fd73, %fd72, %fd65;
	sub.f64 	%fd74, %fd67, %fd73;
	fma.rn.f64 	%fd75, %fd70, 0d3C7ABC9E3B39803F, %fd74;
	add.f64 	%fd76, %fd71, %fd75;
	sub.f64 	%fd77, %fd71, %fd76;
	add.f64 	%fd78, %fd75, %fd77;
	{
	.reg .b32 %temp; 
	mov.b64 	{%temp, %r28}, %fd10;
	}
	{
	.reg .b32 %temp; 
	mov.b64 	{%r29, %temp}, %fd10;
	}
	shl.b32 	%r30, %r28, 1;
	setp.gt.u32 	%p3, %r30, -33554433;
	and.b32  	%r31, %r28, -15728641;
	selp.b32 	%r32, %r31, %r28, %p3;
	mov.b64 	%fd79, {%r29, %r32};
	mul.rn.f64 	%fd80, %fd76, %fd79;
	neg.f64 	%fd81, %fd80;
	fma.rn.f64 	%fd82, %fd76, %fd79, %fd81;
	fma.rn.f64 	%fd83, %fd78, %fd79, %fd82;
	add.f64 	%fd4, %fd80, %fd83;
	sub.f64 	%fd84, %fd80, %fd4;
	add.f64 	%fd5, %fd83, %fd84;
	fma.rn.f64 	%fd85, %fd4, 0d3FF71547652B82FE, 0d4338000000000000;
	{
	.reg .b32 %temp; 
	mov.b64 	{%r5, %temp}, %fd85;
	}
	mov.f64 	%fd86, 0dC338000000000000;
	add.rn.f64 	%fd87, %fd85, %fd86;
	fma.rn.f64 	%fd88, %fd87, 0dBFE62E42FEFA39EF, %fd4;
	fma.rn.f64 	%fd89, %fd87, 0dBC7ABC9E3B39803F, %fd88;
	fma.rn.f64 	%fd90, %fd89, 0d3E5ADE1569CE2BDF, 0d3E928AF3FCA213EA;
	fma.rn.f64 	%fd91, %fd90, %fd89, 0d3EC71DEE62401315;
	fma.rn.f64 	%fd92, %fd91, %fd89, 0d3EFA01997C89EB71;
	fma.rn.f64 	%fd93, %fd92, %fd89, 0d3F2A01A014761F65;
	fma.rn.f64 	%fd94, %fd93, %fd89, 0d3F56C16C1852B7AF;
	fma.rn.f64 	%fd95, %fd94, %fd89, 0d3F81111111122322;
	fma.rn.f64 	%fd96, %fd95, %fd89, 0d3FA55555555502A1;
	fma.rn.f64 	%fd97, %fd96, %fd89, 0d3FC5555555555511;
	fma.rn.f64 	%fd98, %fd97, %fd89, 0d3FE000000000000B;
	fma.rn.f64 	%fd99, %fd98, %fd89, 0d3FF0000000000000;
	fma.rn.f64 	%fd100, %fd99, %fd89, 0d3FF0000000000000;
	{
	.reg .b32 %temp; 
	mov.b64 	{%r6, %temp}, %fd100;
	}
	{
	.reg .b32 %temp; 
	mov.b64 	{%temp, %r7}, %fd100;
	}
	shl.b32 	%r33, %r5, 20;
	add.s32 	%r34, %r33, %r7;
	mov.b64 	%fd108, {%r6, %r34};
	{
	.reg .b32 %temp; 
	mov.b64 	{%temp, %r35}, %fd4;
	}
	mov.b32 	%f2, %r35;
	abs.f32 	%f1, %f2;
	setp.lt.f32 	%p4, %f1, 0f4086232B;
	@%p4 bra 	$L__BB6_5;
	setp.lt.f64 	%p5, %fd4, 0d0000000000000000;
	add.f64 	%fd101, %fd4, 0d7FF0000000000000;
	selp.f64 	%fd108, 0d0000000000000000, %fd101, %p5;
	setp.geu.f32 	%p6, %f1, 0f40874800;
	@%p6 bra 	$L__BB6_5;
	shr.u32 	%r36, %r5, 31;
	add.s32 	%r37, %r5, %r36;
	shr.s32 	%r38, %r37, 1;
	shl.b32 	%r39, %r38, 20;
	add.s32 	%r40, %r7, %r39;
	mov.b64 	%fd102, {%r6, %r40};
	sub.s32 	%r41, %r5, %r38;
	shl.b32 	%r42, %r41, 20;
	add.s32 	%r43, %r42, 1072693248;
	mov.b32 	%r44, 0;
	mov.b64 	%fd103, {%r44, %r43};
	mul.f64 	%fd108, %fd103, %fd102;
$L__BB6_5:
	abs.f64 	%fd104, %fd108;
	setp.eq.f64 	%p7, %fd104, 0d7FF0000000000000;
	fma.rn.f64 	%fd105, %fd108, %fd5, %fd108;
	selp.f64 	%fd106, %fd108, %fd105, %p7;
	st.param.f64 	[func_retval0], %fd106;
	ret;

}


// ===== COMPILED SASS (sm_100) =====

	.target	sm_100

	.elftype	@"ET_EXEC"


//--------------------- .note.nv.tkinfo           --------------------------
	.section	.note.nv.tkinfo,"",@"SHT_NOTE"
	.sectionflags	@"SHF_NOTE_NV_TKINFO"
	.tkinfo
        /*0018*/ 	.word	0x00000002
        /*0030*/ 	.string	""
        /*0030*/ 	.string	"ptxas"
        /*0030*/ 	.string	"Cuda compilation tools, release 13.0, V13.0.88"
        /*0030*/ 	.string	"Build cuda_13.0.r13.0/compiler.36424714_0"
        /*0030*/ 	.string	"-arch sm_100 -m 64 "



//--------------------- .note.nv.cuinfo           --------------------------
	.section	.note.nv.cuinfo,"",@"SHT_NOTE"
	.sectionflags	@"SHF_NOTE_NV_CUINFO"
        /*0018*/ 	.short	0x0002
        /*001a*/ 	.short	0x0064
        /*001c*/ 	.short	0x0082
	.zero		2


//--------------------- .nv.info                  --------------------------
	.section	.nv.info,"",@"SHT_CUDA_INFO"
	.align	4


	//----- nvinfo : EIATTR_REGCOUNT
	.align		4
        /*0000*/ 	.byte	0x04, 0x2f
        /*0002*/ 	.short	(.L_10 - .L_9)
	.align		4
.L_9:
        /*0004*/ 	.word	index@(_Z22initializeCurandStatesP17curandStateXORWOWm)
        /*0008*/ 	.word	0x0000001f


	//----- nvinfo : EIATTR_FRAME_SIZE
	.align		4
.L_10:
        /*000c*/ 	.byte	0x04, 0x11
        /*000e*/ 	.short	(.L_12 - .L_11)
	.align		4
.L_11:
        /*0010*/ 	.word	index@(_Z22initializeCurandStatesP17curandStateXORWOWm)
        /*0014*/ 	.word	0x00000000


	//----- nvinfo : EIATTR_REGCOUNT
	.align		4
.L_12:
        /*0018*/ 	.byte	0x04, 0x2f
        /*001a*/ 	.short	(.L_14 - .L_13)
	.align		4
.L_13:
        /*001c*/ 	.word	index@(_Z19initializeMassesGpuPdddP17curandStateXORWOW)
        /*0020*/ 	.word	0x0000001c


	//----- nvinfo : EIATTR_FRAME_SIZE
	.align		4
.L_14:
        /*0024*/ 	.byte	0x04, 0x11
        /*0026*/ 	.short	(.L_16 - .L_15)
	.align		4
.L_15:
        /*0028*/ 	.word	index@($_Z19initializeMassesGpuPdddP17curandStateXORWOW$__internal_accurate_pow)
        /*002c*/ 	.word	0x00000000


	//----- nvinfo : EIATTR_FRAME_SIZE
	.align		4
.L_16:
        /*0030*/ 	.byte	0x04, 0x11
        /*0032*/ 	.short	(.L_18 - .L_17)
	.align		4
.L_17:
        /*0034*/ 	.word	index@(_Z19initializeMassesGpuPdddP17curandStateXORWOW)
        /*0038*/ 	.word	0x00000000


	//----- nvinfo : EIATTR_REGCOUNT
	.align		4
.L_18:
        /*003c*/ 	.byte	0x04, 0x2f
        /*003e*/ 	.short	(.L_20 - .L_19)
	.align		4
.L_19:
        /*0040*/ 	.word	index@(_Z20initializeVectorsGpuPdddP17curandStateXORWOW)
        /*0044*/ 	.word	0x0000001d


	//----- nvinfo : EIATTR_FRAME_SIZE
	.align		4
.L_20:
        /*0048*/ 	.byte	0x04, 0x11
        /*004a*/ 	.short	(.L_22 - .L_21)
	.align		4
.L_21:
        /*004c*/ 	.word	index@($_Z20initializeVectorsGpuPdddP17curandStateXORWOW$__internal_accurate_pow)
        /*0050*/ 	.word	0x00000000


	//----- nvinfo : EIATTR_FRAME_SIZE
	.align		4
.L_22:
        /*0054*/ 	.byte	0x04, 0x11
        /*0056*/ 	.short	(.L_24 - .L_23)
	.align		4
.L_23:
        /*0058*/ 	.word	index@(_Z20initializeVectorsGpuPdddP17curandStateXORWOW)
        /*005c*/ 	.word	0x00000000


	//----- nvinfo : EIATTR_REGCOUNT
	.align		4
.L_24:
        /*0060*/ 	.byte	0x04, 0x2f
        /*0062*/ 	.short	(.L_26 - .L_25)
	.align		4
.L_25:
        /*0064*/ 	.word	index@(_Z22updateAccelerationsGpuPdS_S_)
        /*0068*/ 	.word	0x0000001d


	//----- nvinfo : EIATTR_FRAME_SIZE
	.align		4
.L_26:
        /*006c*/ 	.byte	0x04, 0x11
        /*006e*/ 	.short	(.L_28 - .L_27)
	.align		4
.L_27:
        /*0070*/ 	.word	index@($__internal_0_$__cuda_sm20_div_rn_f64_full)
        /*0074*/ 	.word	0x00000000


	//----- nvinfo : EIATTR_FRAME_SIZE
	.align		4
.L_28:
        /*0078*/ 	.byte	0x04, 0x11
        /*007a*/ 	.short	(.L_30 - .L_29)
	.align		4
.L_29:
        /*007c*/ 	.word	index@(_Z22updateAccelerationsGpuPdS_S_)
        /*0080*/ 	.word	0x00000000


	//----- nvinfo : EIATTR_REGCOUNT
	.align		4
.L_30:
        /*0084*/ 	.byte	0x04, 0x2f
        /*0086*/ 	.short	(.L_32 - .L_31)
	.align		4
.L_31:
        /*0088*/ 	.word	index@(_Z19updateVelocitiesGpuPdS_d)
        /*008c*/ 	.word	0x0000000e


	//----- nvinfo : EIATTR_FRAME_SIZE
	.align		4
.L_32:
        /*0090*/ 	.byte	0x04, 0x11
        /*0092*/ 	.short	(.L_34 - .L_33)
	.align		4
.L_33:
        /*0094*/ 	.word	index@(_Z19updateVelocitiesGpuPdS_d)
        /*0098*/ 	.word	0x00000000


	//----- nvinfo : EIATTR_REGCOUNT
	.align		4
.L_34:
        /*009c*/ 	.byte	0x04, 0x2f
        /*009e*/ 	.short	(.L_36 - .L_35)
	.align		4
.L_35:
        /*00a0*/ 	.word	index@(_Z18updatePositionsGpuPdS_d)
        /*00a4*/ 	.word	0x0000000e


	//----- nvinfo : EIATTR_FRAME_SIZE
	.align		4
.L_36:
        /*00a8*/ 	.byte	0x04, 0x11
        /*00aa*/ 	.short	(.L_38 - .L_37)
	.align		4
.L_37:
        /*00ac*/ 	.word	index@(_Z18updatePositionsGpuPdS_d)
        /*00b0*/ 	.word	0x00000000


	//----- nvinfo : EIATTR_MIN_STACK_SIZE
	.align		4
.L_38:
        /*00b4*/ 	.byte	0x04, 0x12
        /*00b6*/ 	.short	(.L_40 - .L_39)
	.align		4
.L_39:
        /*00b8*/ 	.word	index@(_Z18updatePositionsGpuPdS_d)
        /*00bc*/ 	.word	0x00000000


	//----- nvinfo : EIATTR_MIN_STACK_SIZE
	.align		4
.L_40:
        /*00c0*/ 	.byte	0x04, 0x12
        /*00c2*/ 	.short	(.L_42 - .L_41)
	.align		4
.L_41:
        /*00c4*/ 	.word	index@(_Z19updateVelocitiesGpuPdS_d)
        /*00c8*/ 	.word	0x00000000


	//----- nvinfo : EIATTR_MIN_STACK_SIZE
	.align		4
.L_42:
        /*00cc*/ 	.byte	0x04, 0x12
        /*00ce*/ 	.short	(.L_44 - .L_43)
	.align		4
.L_43:
        /*00d0*/ 	.word	index@(_Z22updateAccelerationsGpuPdS_S_)
        /*00d4*/ 	.word	0x00000000


	//----- nvinfo : EIATTR_MIN_STACK_SIZE
	.align		4
.L_44:
        /*00d8*/ 	.byte	0x04, 0x12
        /*00da*/ 	.short	(.L_46 - .L_45)
	.align		4
.L_45:
        /*00dc*/ 	.word	index@(_Z20initializeVectorsGpuPdddP17curandStateXORWOW)
        /*00e0*/ 	.word	0x00000000


	//----- nvinfo : EIATTR_MIN_STACK_SIZE
	.align		4
.L_46:
        /*00e4*/ 	.byte	0x04, 0x12
        /*00e6*/ 	.short	(.L_48 - .L_47)
	.align		4
.L_47:
        /*00e8*/ 	.word	index@(_Z19initializeMassesGpuPdddP17curandStateXORWOW)
        /*00ec*/ 	.word	0x00000000


	//----- nvinfo : EIATTR_MIN_STACK_SIZE
	.align		4
.L_48:
        /*00f0*/ 	.byte	0x04, 0x12
        /*00f2*/ 	.short	(.L_50 - .L_49)
	.align		4
.L_49:
        /*00f4*/ 	.word	index@(_Z22initializeCurandStatesP17curandStateXORWOWm)
        /*00f8*/ 	.word	0x00000000
.L_50:


//--------------------- .nv.compat                --------------------------
	.section	.nv.compat,"",@"SHT_CUDA_COMPAT_INFO"
	.align	4
        /*0000*/ 	.byte	0x02, 0x09, 0x00, 0x00, 0x02, 0x02, 0x01, 0x00, 0x02, 0x05, 0x05, 0x00, 0x03, 0x07, 0x01, 0x01
        /*0010*/ 	.byte	0x02, 0x03, 0x00, 0x00, 0x02, 0x06, 0x01, 0x00, 0x04, 0x0b, 0x08, 0x00, 0x01, 0x00, 0x00, 0x00
        /*0020*/ 	.byte	0x00, 0x00, 0x00, 0x00


//--------------------- .nv.info._Z18updatePositionsGpuPdS_d --------------------------
	.section	.nv.info._Z18updatePositionsGpuPdS_d,"",@"SHT_CUDA_INFO"
	.sectionflags	@""
	.align	4


	//----- nvinfo : EIATTR_CUDA_API_VERSION
	.align		4
        /*0000*/ 	.byte	0x04, 0x37
        /*0002*/ 	.short	(.L_52 - .L_51)
.L_51:
        /*0004*/ 	.word	0x00000082


	//----- nvinfo : EIATTR_KPARAM_INFO
	.align		4
.L_52:
        /*0008*/ 	.byte	0x04, 0x17
        /*000a*/ 	.short	(.L_54 - .L_53)
.L_53:
        /*000c*/ 	.word	0x00000000
        /*0010*/ 	.short	0x0002
        /*0012*/ 	.short	0x0010
        /*0014*/ 	.byte	0x00, 0xf0, 0x21, 0x00


	//----- nvinfo : EIATTR_KPARAM_INFO
	.align		4
.L_54:
        /*0018*/ 	.byte	0x04, 0x17
        /*001a*/ 	.short	(.L_56 - .L_55)
.L_55:
        /*001c*/ 	.word	0x00000000
        /*0020*/ 	.short	0x0001
        /*0022*/ 	.short	0x0008
        /*0024*/ 	.byte	0x00, 0xf5, 0x21, 0x00


	//----- nvinfo : EIATTR_KPARAM_INFO
	.align		4
.L_56:
        /*0028*/ 	.byte	0x04, 0x17
        /*002a*/ 	.short	(.L_58 - .L_57)
.L_57:
        /*002c*/ 	.word	0x00000000
        /*0030*/ 	.short	0x0000
        /*0032*/ 	.short	0x0000
        /*0034*/ 	.byte	0x00, 0xf5, 0x21, 0x00


	//----- nvinfo : EIATTR_SPARSE_MMA_MASK
	.align		4
.L_58:
        /*0038*/ 	.byte	0x03, 0x50
        /*003a*/ 	.short	0x0000


	//----- nvinfo : EIATTR_MAXREG_COUNT
	.align		4
        /*003c*/ 	.byte	0x03, 0x1b
        /*003e*/ 	.short	0x00ff


	//----- nvinfo : EIATTR_MERCURY_ISA_VERSION
	.align		4
        /*0040*/ 	.byte	0x03, 0x5f
        /*0042*/ 	.short	0x0101


	//----- nvinfo : EIATTR_VRC_CTA_INIT_COUNT
	.align		4
        /*0044*/ 	.byte	0x02, 0x4a
	.zero		1
	.zero		1


	//----- nvinfo : EIATTR_EXIT_INSTR_OFFSETS
	.align		4
        /*0048*/ 	.byte	0x04, 0x1c
        /*004a*/ 	.short	(.L_60 - .L_59)


	//   ....[0]....
.L_59:
        /*004c*/ 	.word	0x00000060


	//   ....[1]....
        /*0050*/ 	.word	0x00000160


	//----- nvinfo : EIATTR_CBANK_PARAM_SIZE
	.align		4
.L_60:
        /*0054*/ 	.byte	0x03, 0x19
        /*0056*/ 	.short	0x0018


	//----- nvinfo : EIATTR_PARAM_CBANK
	.align		4
        /*0058*/ 	.byte	0x04, 0x0a
        /*005a*/ 	.short	(.L_62 - .L_61)
	.align		4
.L_61:
        /*005c*/ 	.word	index@(.nv.constant0._Z18updatePositionsGpuPdS_d)
        /*0060*/ 	.short	0x0380
        /*0062*/ 	.short	0x0018


	//----- nvinfo : EIATTR_SW_WAR
	.align		4
.L_62:
        /*0064*/ 	.byte	0x04, 0x36
        /*0066*/ 	.short	(.L_64 - .L_63)
.L_63:
        /*0068*/ 	.word	0x00000008
.L_64:


//--------------------- .nv.info._Z19updateVelocitiesGpuPdS_d --------------------------
	.section	.nv.info._Z19updateVelocitiesGpuPdS_d,"",@"SHT_CUDA_INFO"
	.sectionflags	@""
	.align	4


	//----- nvinfo : EIATTR_CUDA_API_VERSION
	.align		4
        /*0000*/ 	.byte	0x04, 0x37
        /*0002*/ 	.short	(.L_66 - .L_65)
.L_65:
        /*0004*/ 	.word	0x00000082


	//----- nvinfo : EIATTR_KPARAM_INFO
	.align		4
.L_66:
        /*0008*/ 	.byte	0x04, 0x17
        /*000a*/ 	.short	(.L_68 - .L_67)
.L_67:
        /*000c*/ 	.word	0x00000000
        /*0010*/ 	.short	0x0002
        /*0012*/ 	.short	0x0010
        /*0014*/ 	.byte	0x00, 0xf0, 0x21, 0x00


	//----- nvinfo : EIATTR_KPARAM_INFO
	.align		4
.L_68:
        /*0018*/ 	.byte	0x04, 0x17
        /*001a*/ 	.short	(.L_70 - .L_69)
.L_69:
        /*001c*/ 	.word	0x00000000
        /*0020*/ 	.short	0x0001
        /*0022*/ 	.short	0x0008
        /*0024*/ 	.byte	0x00, 0xf5, 0x21, 0x00


	//----- nvinfo : EIATTR_KPARAM_INFO
	.align		4
.L_70:
        /*0028*/ 	.byte	0x04, 0x17
        /*002a*/ 	.short	(.L_72 - .L_71)
.L_71:
        /*002c*/ 	.word	0x00000000
        /*0030*/ 	.short	0x0000
        /*0032*/ 	.short	0x0000
        /*0034*/ 	.byte	0x00, 0xf5, 0x21, 0x00


	//----- nvinfo : EIATTR_SPARSE_MMA_MASK
	.align		4
.L_72:
        /*0038*/ 	.byte	0x03, 0x50
        /*003a*/ 	.short	0x0000


	//----- nvinfo : EIATTR_MAXREG_COUNT
	.align		4
        /*003c*/ 	.byte	0x03, 0x1b
        /*003e*/ 	.short	0x00ff


	//----- nvinfo : EIATTR_MERCURY_ISA_VERSION
	.align		4
        /*0040*/ 	.byte	0x03, 0x5f
        /*0042*/ 	.short	0x0101


	//----- nvinfo : EIATTR_VRC_CTA_INIT_COUNT
	.align		4
        /*0044*/ 	.byte	0x02, 0x4a
	.zero		1
	.zero		1


	//----- nvinfo : EIATTR_EXIT_INSTR_OFFSETS
	.align		4
        /*0048*/ 	.byte	0x04, 0x1c
        /*004a*/ 	.short	(.L_74 - .L_73)


	//   ....[0]....
.L_73:
        /*004c*/ 	.word	0x00000060


	//   ....[1]....
        /*0050*/ 	.word	0x00000160


	//----- nvinfo : EIATTR_CBANK_PARAM_SIZE
	.align		4
.L_74:
        /*0054*/ 	.byte	0x03, 0x19
        /*0056*/ 	.short	0x0018


	//----- nvinfo : EIATTR_PARAM_CBANK
	.align		4
        /*0058*/ 	.byte	0x04, 0x0a
        /*005a*/ 	.short	(.L_76 - .L_75)
	.align		4
.L_75:
        /*005c*/ 	.word	index@(.nv.constant0._Z19updateVelocitiesGpuPdS_d)
        /*0060*/ 	.short	0x0380
        /*0062*/ 	.short	0x0018


	//----- nvinfo : EIATTR_SW_WAR
	.align		4
.L_76:
        /*0064*/ 	.byte	0x04, 0x36
        /*0066*/ 	.short	(.L_78 - .L_77)
.L_77:
        /*0068*/ 	.word	0x00000008
.L_78:


//--------------------- .nv.info._Z22updateAccelerationsGpuPdS_S_ --------------------------
	.section	.nv.info._Z22updateAccelerationsGpuPdS_S_,"",@"SHT_CUDA_INFO"
	.sectionflags	@""
	.align	4


	//----- nvinfo : EIATTR_CUDA_API_VERSION
	.align		4
        /*0000*/ 	.byte	0x04, 0x37
        /*0002*/ 	.short	(.L_80 - .L_79)
.L_79:
        /*0004*/ 	.word	0x00000082


	//----- nvinfo : EIATTR_KPARAM_INFO
	.align		4
.L_80:
        /*0008*/ 	.byte	0x04, 0x17
        /*000a*/ 	.short	(.L_82 - .L_81)
.L_81:
        /*000c*/ 	.word	0x00000000
        /*0010*/ 	.short	0x0002
        /*0012*/ 	.short	0x0010
        /*0014*/ 	.byte	0x00, 0xf5, 0x21, 0x00


	//----- nvinfo : EIATTR_KPARAM_INFO
	.align		4
.L_82:
        /*0018*/ 	.byte	0x04, 0x17
        /*001a*/ 	.short	(.L_84 - .L_83)
.L_83:
        /*001c*/ 	.word	0x00000000
        /*0020*/ 	.short	0x0001
        /*0022*/ 	.short	0x0008
        /*0024*/ 	.byte	0x00, 0xf5, 0x21, 0x00


	//----- nvinfo : EIATTR_KPARAM_INFO
	.align		4
.L_84:
        /*0028*/ 	.byte	0x04, 0x17
        /*002a*/ 	.short	(.L_86 - .L_85)
.L_85:
        /*002c*/ 	.word	0x00000000
        /*0030*/ 	.short	0x0000
        /*0032*/ 	.short	0x0000
        /*0034*/ 	.byte	0x00, 0xf5, 0x21, 0x00


	//----- nvinfo : EIATTR_SPARSE_MMA_MASK
	.align		4
.L_86:
        /*0038*/ 	.byte	0x03, 0x50
        /*003a*/ 	.short	0x0000


	//----- nvinfo : EIATTR_MAXREG_COUNT
	.align		4
        /*003c*/ 	.byte	0x03, 0x1b
        /*003e*/ 	.short	0x00ff


	//----- nvinfo : EIATTR_MERCURY_ISA_VERSION
	.align		4
        /*0040*/ 	.byte	0x03, 0x5f
        /*0042*/ 	.short	0x0101


	//----- nvinfo : EIATTR_VRC_CTA_INIT_COUNT
	.align		4
        /*0044*/ 	.byte	0x02, 0x4a
	.zero		1
	.zero		1


	//----- nvinfo : EIATTR_EXIT_INSTR_OFFSETS
	.align		4
        /*0048*/ 	.byte	0x04, 0x1c
        /*004a*/ 	.short	(.L_88 - .L_87)


	//   ....[0]....
.L_87:
        /*004c*/ 	.word	0x00000060


	//   ....[1]....
        /*0050*/ 	.word	0x00000410


	//----- nvinfo : EIATTR_CRS_STACK_SIZE
	.align		4
.L_88:
        /*0054*/ 	.byte	0x04, 0x1e
        /*0056*/ 	.short	(.L_90 - .L_89)
.L_89:
        /*0058*/ 	.word	0x00000000


	//----- nvinfo : EIATTR_CBANK_PARAM_SIZE
	.align		4
.L_90:
        /*005c*/ 	.byte	0x03, 0x19
        /*005e*/ 	.short	0x0018


	//----- nvinfo : EIATTR_PARAM_CBANK
	.align		4
        /*0060*/ 	.byte	0x04, 0x0a
        /*0062*/ 	.short	(.L_92 - .L_91)
	.align		4
.L_91:
        /*0064*/ 	.word	index@(.nv.constant0._Z22updateAccelerationsGpuPdS_S_)
        /*0068*/ 	.short	0x0380
        /*006a*/ 	.short	0x0018


	//----- nvinfo : EIATTR_SW_WAR
	.align		4
.L_92:
        /*006c*/ 	.byte	0x04, 0x36
        /*006e*/ 	.short	(.L_94 - .L_93)
.L_93:
        /*0070*/ 	.word	0x00000008
.L_94:


//--------------------- .nv.info._Z20initializeVectorsGpuPdddP17curandStateXORWOW --------------------------
	.section	.nv.info._Z20initializeVectorsGpuPdddP17curandStateXORWOW,"",@"SHT_CUDA_INFO"
	.sectionflags	@""
	.align	4


	//----- nvinfo : EIATTR_CUDA_API_VERSION
	.align		4
        /*0000*/ 	.byte	0x04, 0x37
        /*0002*/ 	.short	(.L_96 - .L_95)
.L_95:
        /*0004*/ 	.word	0x00000082


	//----- nvinfo : EIATTR_KPARAM_INFO
	.align		4
.L_96:
        /*0008*/ 	.byte	0x04, 0x17
        /*000a*/ 	.short	(.L_98 - .L_97)
.L_97:
        /*000c*/ 	.word	0x00000000
        /*0010*/ 	.short	0x0003
        /*0012*/ 	.short	0x0018
        /*0014*/ 	.byte	0x00, 0xf5, 0x21, 0x00


	//----- nvinfo : EIATTR_KPARAM_INFO
	.align		4
.L_98:
        /*0018*/ 	.byte	0x04, 0x17
        /*001a*/ 	.short	(.L_100 - .L_99)
.L_99:
        /*001c*/ 	.word	0x00000000
        /*0020*/ 	.short	0x0002
        /*0022*/ 	.short	0x0010
        /*0024*/ 	.byte	0x00, 0xf0, 0x21, 0x00


	//----- nvinfo : EIATTR_KPARAM_INFO
	.align		4
.L_100:
        /*0028*/ 	.byte	0x04, 0x17
        /*002a*/ 	.short	(.L_102 - .L_101)
.L_101:
        /*002c*/ 	.word	0x00000000
        /*0030*/ 	.short	0x0001
        /*0032*/ 	.short	0x0008
        /*0034*/ 	.byte	0x00, 0xf0, 0x21, 0x00


	//----- nvinfo : EIATTR_KPARAM_INFO
	.align		4
.L_102:
        /*0038*/ 	.byte	0x04, 0x17
        /*003a*/ 	.short	(.L_104 - .L_103)
.L_103:
        /*003c*/ 	.word	0x00000000
        /*0040*/ 	.short	0x0000
        /*0042*/ 	.short	0x0000
        /*0044*/ 	.byte	0x00, 0xf5, 0x21, 0x00


	//----- nvinfo : EIATTR_SPARSE_MMA_MASK
	.align		4
.L_104:
        /*0048*/ 	.byte	0x03, 0x50
        /*004a*/ 	.short	0x0000


	//----- nvinfo : EIATTR_MAXREG_COUNT
	.align		4
        /*004c*/ 	.byte	0x03, 0x1b
        /*004e*/ 	.short	0x00ff


	//----- nvinfo : EIATTR_MERCURY_ISA_VERSION
	.align		4
        /*0050*/ 	.byte	0x03, 0x5f
        /*0052*/ 	.short	0x0101


	//----- nvinfo : EIATTR_VRC_CTA_INIT_COUNT
	.align		4
        /*0054*/ 	.byte	0x02, 0x4a
	.zero		1
	.zero		1


	//----- nvinfo : EIATTR_EXIT_INSTR_OFFSETS
	.align		4
        /*0058*/ 	.byte	0x04, 0x1c
        /*005a*/ 	.short	(.L_106 - .L_105)


	//   ....[0]....
.L_105:
        /*005c*/ 	.word	0x00000060


	//   ....[1]....
        /*0060*/ 	.word	0x00001e60


	//   ....[2]....
        /*0064*/ 	.word	0x00002190


	//----- nvinfo : EIATTR_CRS_STACK_SIZE
	.align		4
.L_106:
        /*0068*/ 	.byte	0x04, 0x1e
        /*006a*/ 	.short	(.L_108 - .L_107)
.L_107:
        /*006c*/ 	.word	0x00000000


	//----- nvinfo : EIATTR_CBANK_PARAM_SIZE
	.align		4
.L_108:
        /*0070*/ 	.byte	0x03, 0x19
        /*0072*/ 	.short	0x0020


	//----- nvinfo : EIATTR_PARAM_CBANK
	.align		4
        /*0074*/ 	.byte	0x04, 0x0a
        /*0076*/ 	.short	(.L_110 - .L_109)
	.align		4
.L_109:
        /*0078*/ 	.word	index@(.nv.constant0._Z20initializeVectorsGpuPdddP17curandStateXORWOW)
        /*007c*/ 	.short	0x0380
        /*007e*/ 	.short	0x0020


	//----- nvinfo : EIATTR_SW_WAR
	.align		4
.L_110:
        /*0080*/ 	.byte	0x04, 0x36
        /*0082*/ 	.short	(.L_112 - .L_111)
.L_111:
        /*0084*/ 	.word	0x00000008
.L_112:


//--------------------- .nv.info._Z19initializeMassesGpuPdddP17curandStateXORWOW --------------------------
	.section	.nv.info._Z19initializeMassesGpuPdddP17curandStateXORWOW,"",@"SHT_CUDA_INFO"
	.sectionflags	@""
	.align	4


	//----- nvinfo : EIATTR_CUDA_API_VERSION
	.align		4
        /*0000*/ 	.byte	0x04, 0x37
        /*0002*/ 	.short	(.L_114 - .L_113)
.L_113:
        /*0004*/ 	.word	0x00000082


	//----- nvinfo : EIATTR_KPARAM_INFO
	.align		4
.L_114:
        /*0008*/ 	.byte	0x04, 0x17
        /*000a*/ 	.short	(.L_116 - .L_115)
.L_115:
        /*000c*/ 	.word	0x00000000
        /*0010*/ 	.short	0x0003
        /*0012*/ 	.short	0x0018
        /*0014*/ 	.byte	0x00, 0xf5, 0x21, 0x00


	//----- nvinfo : EIATTR_KPARAM_INFO
	.align		4
.L_116:
        /*0018*/ 	.byte	0x04, 0x17
        /*001a*/ 	.short	(.L_118 - .L_117)
.L_117:
        /*001c*/ 	.word	0x00000000
        /*0020*/ 	.short	0x0002
        /*0022*/ 	.short	0x0010
        /*0024*/ 	.byte	0x00, 0xf0, 0x21, 0x00


	//----- nvinfo : EIATTR_KPARAM_INFO
	.align		4
.L_118:
        /*0028*/ 	.byte	0x04, 0x17
        /*002a*/ 	.short	(.L_120 - .L_119)
.L_119:
        /*002c*/ 	.word	0x00000000
        /*0030*/ 	.short	0x0001
        /*0032*/ 	.short	0x0008
        /*0034*/ 	.byte	0x00, 0xf0, 0x21, 0x00


	//----- nvinfo : EIATTR_KPARAM_INFO
	.align		4
.L_120:
        /*0038*/ 	.byte	0x04, 0x17
        /*003a*/ 	.short	(.L_122 - .L_121)
.L_121:
        /*003c*/ 	.word	0x00000000
        /*0040*/ 	.short	0x0000
        /*0042*/ 	.short	0x0000
        /*0044*/ 	.byte	0x00, 0xf5, 0x21, 0x00


	//----- nvinfo : EIATTR_SPARSE_MMA_MASK
	.align		4
.L_122:
        /*0048*/ 	.byte	0x03, 0x50
        /*004a*/ 	.short	0x0000


	//----- nvinfo : EIATTR_MAXREG_COUNT
	.align		4
        /*004c*/ 	.byte	0x03, 0x1b
        /*004e*/ 	.short	0x00ff


	//----- nvinfo : EIATTR_MERCURY_ISA_VERSION
	.align		4
        /*0050*/ 	.byte	0x03, 0x5f
        /*0052*/ 	.short	0x0101


	//----- nvinfo : EIATTR_VRC_CTA_INIT_COUNT
	.align		4
        /*0054*/ 	.byte	0x02, 0x4a
	.zero		1
	.zero		1


	//----- nvinfo : EIATTR_EXIT_INSTR_OFFSETS
	.align		4
        /*0058*/ 	.byte	0x04, 0x1c
        /*005a*/ 	.short	(.L_124 - .L_123)


	//   ....[0]....
.L_123:
        /*005c*/ 	.word	0x000000c0


	//   ....[1]....
        /*0060*/ 	.word	0x000010c0


	//----- nvinfo : EIATTR_CRS_STACK_SIZE
	.align		4
.L_124:
        /*0064*/ 	.byte	0x04, 0x1e
        /*0066*/ 	.short	(.L_126 - .L_125)
.L_125:
        /*0068*/ 	.word	0x00000000


	//----- nvinfo : EIATTR_CBANK_PARAM_SIZE
	.align		4
.L_126:
        /*006c*/ 	.byte	0x03, 0x19
        /*006e*/ 	.short	0x0020


	//----- nvinfo : EIATTR_PARAM_CBANK
	.align		4
        /*0070*/ 	.byte	0x04, 0x0a
        /*0072*/ 	.short	(.L_128 - .L_127)
	.align		4
.L_127:
        /*0074*/ 	.word	index@(.nv.constant0._Z19initializeMassesGpuPdddP17curandStateXORWOW)
        /*0078*/ 	.short	0x0380
        /*007a*/ 	.short	0x0020


	//----- nvinfo : EIATTR_SW_WAR
	.align		4
.L_128:
        /*007c*/ 	.byte	0x04, 0x36
        /*007e*/ 	.short	(.L_130 - .L_129)
.L_129:
        /*0080*/ 	.word	0x00000008
.L_130:


//--------------------- .nv.info._Z22initializeCurandStatesP17curandStateXORWOWm --------------------------
	.section	.nv.info._Z22initializeCurandStatesP17curandStateXORWOWm,"",@"SHT_CUDA_INFO"
	.sectionflags	@""
	.align	4


	//----- nvinfo : EIATTR_CUDA_API_VERSION
	.align		4
        /*0000*/ 	.byte	0x04, 0x37
        /*0002*/ 	.short	(.L_132 - .L_131)
.L_131:
        /*0004*/ 	.word	0x00000082


	//----- nvinfo : EIATTR_KPARAM_INFO
	.align		4
.L_132:
        /*0008*/ 	.byte	0x04, 0x17
        /*000a*/ 	.short	(.L_134 - .L_133)
.L_133:
        /*000c*/ 	.word	0x00000000
        /*0010*/ 	.short	0x0001
        /*0012*/ 	.short	0x0008
        /*0014*/ 	.byte	0x00, 0xf0, 0x21, 0x00


	//----- nvinfo : EIATTR_KPARAM_INFO
	.align		4
.L_134:
        /*0018*/ 	.byte	0x04, 0x17
        /*001a*/ 	.short	(.L_136 - .L_135)
.L_135:
        /*001c*/ 	.word	0x00000000
        /*0020*/ 	.short	0x0000
        /*0022*/ 	.short	0x0000
        /*0024*/ 	.byte	0x00, 0xf5, 0x21, 0x00


	//----- nvinfo : EIATTR_SPARSE_MMA_MASK
	.align		4
.L_136:
        /*0028*/ 	.byte	0x03, 0x50
        /*002a*/ 	.short	0x0000


	//----- nvinfo : EIATTR_MAXREG_COUNT
	.align		4
        /*002c*/ 	.byte	0x03, 0x1b
        /*002e*/ 	.short	0x00ff


	//----- nvinfo : EIATTR_MERCURY_ISA_VERSION
	.align		4
        /*0030*/ 	.byte	0x03, 0x5f
        /*0032*/ 	.short	0x0101


	//----- nvinfo : EIATTR_VRC_CTA_INIT_COUNT
	.align		4
        /*0034*/ 	.byte	0x02, 0x4a
	.zero		1
	.zero		1


	//----- nvinfo : EIATTR_EXIT_INSTR_OFFSETS
	.align		4
        /*0038*/ 	.byte	0x04, 0x1c
        /*003a*/ 	.short	(.L_138 - .L_137)


	//   ....[0]....
.L_137:
        /*003c*/ 	.word	0x00000060


	//   ....[1]....
        /*0040*/ 	.word	0x00000ef0


	//----- nvinfo : EIATTR_CRS_STACK_SIZE
	.align		4
.L_138:
        /*0044*/ 	.byte	0x04, 0x1e
        /*0046*/ 	.short	(.L_140 - .L_139)
.L_139:
        /*0048*/ 	.word	0x00000000


	//----- nvinfo : EIATTR_CBANK_PARAM_SIZE
	.align		4
.L_140:
        /*004c*/ 	.byte	0x03, 0x19
        /*004e*/ 	.short	0x0010


	//----- nvinfo : EIATTR_PARAM_CBANK
	.align		4
        /*0050*/ 	.byte	0x04, 0x0a
        /*0052*/ 	.short	(.L_142 - .L_141)
	.align		4
.L_141:
        /*0054*/ 	.word	index@(.nv.constant0._Z22initializeCurandStatesP17curandStateXORWOWm)
        /*0058*/ 	.short	0x0380
        /*005a*/ 	.short	0x0010


	//----- nvinfo : EIATTR_SW_WAR
	.align		4
.L_142:
        /*005c*/ 	.byte	0x04, 0x36
        /*005e*/ 	.short	(.L_144 - .L_143)
.L_143:
        /*0060*/ 	.word	0x00000008
.L_144:


//--------------------- .nv.callgraph             --------------------------
	.section	.nv.callgraph,"",@"SHT_CUDA_CALLGRAPH"
	.align	4
	.sectionentsize	8
	.align		4
        /*0000*/ 	.word	0x00000000
	.align		4
        /*0004*/ 	.word	0xffffffff
	.align		4
        /*0008*/ 	.word	0x00000000
	.align		4
        /*000c*/ 	.word	0xfffffffe
	.align		4
        /*0010*/ 	.word	0x00000000
	.align		4
        /*0014*/ 	.word	0xfffffffd
	.align		4
        /*0018*/ 	.word	0x00000000
	.align		4
        /*001c*/ 	.word	0xfffffffc


//--------------------- .nv.constant4             --------------------------
	.section	.nv.constant4,"a",@progbits
	.align	8
	.align		8
.nv.constant4:
        /*0000*/ 	.dword	precalc_xorwow_matrix
	.align		8
        /*0008*/ 	.dword	precalc_xorwow_offset_matrix
	.align		8
        /*0010*/ 	.dword	mrg32k3aM1
	.align		8
        /*0018*/ 	.dword	mrg32k3aM2
	.align		8
        /*0020*/ 	.dword	mrg32k3aM1SubSeq
	.align		8
        /*0028*/ 	.dword	mrg32k3aM2SubSeq
	.align		8
        /*0030*/ 	.dword	mrg32k3aM1Seq
	.align		8
        /*0038*/ 	.dword	mrg32k3aM2Seq


//--------------------- .nv.constant3             --------------------------
	.section	.nv.constant3,"a",@progbits
	.align	8
.nv.constant3:
	.type		__cr_lgamma_table,@object
	.size		__cr_lgamma_table,(.L_8 - __cr_lgamma_table)
__cr_lgamma_table:
        /*0000*/ 	.byte	0x00, 0x00, 0x00, 0x00, 0x00, 0x00, 0x00, 0x00, 0x00, 0x00, 0x00, 0x00, 0x00, 0x00, 0x00, 0x00
        /*0010*/ 	.byte	0xef, 0x39, 0xfa, 0xfe, 0x42, 0x2e, 0xe6, 0x3f, 0x02, 0x20, 0x2a, 0xfa, 0x0b, 0xab, 0xfc, 0x3f
        /*0020*/ 	.byte	0xf9, 0x2c, 0x92, 0x7c, 0xa7, 0x6c, 0x09, 0x40, 0xc9, 0x79, 0x44, 0x3c, 0x64, 0x26, 0x13, 0x40
        /*0030*/ 	.byte	0xca, 0x01, 0xcf, 0x3a, 0x27, 0x51, 0x1a, 0x40, 0x30, 0xcc, 0x2d, 0xf3, 0xe1, 0x0c, 0x21, 0x40
        /*0040*/ 	.byte	0x0d, 0xb7, 0xfc, 0x82, 0x8e, 0x35, 0x25, 0x40
.L_8:


//--------------------- .text._Z18updatePositionsGpuPdS_d --------------------------
	.section	.text._Z18updatePositionsGpuPdS_d,"ax",@progbits
	.align	128
        .global         _Z18updatePositionsGpuPdS_d
        .type           _Z18updatePositionsGpuPdS_d,@function
        .size           _Z18updatePositionsGpuPdS_d,(.L_x_54 - _Z18updatePositionsGpuPdS_d)
        .other          _Z18updatePositionsGpuPdS_d,@"STO_CUDA_ENTRY STV_DEFAULT"
_Z18updatePositionsGpuPdS_d:
.text._Z18updatePositionsGpuPdS_d:
[----:B------:R-:W-:Y:S01]  /*0000*/  LDC R1, c[0x0][0x37c] ;  /* 0x0000df00ff017b82 */ /* 0x000fe20000000800 */
[----:B------:R-:W0:Y:S07]  /*0010*/  S2R R3, SR_TID.X ;  /* 0x0000000000037919 */ /* 0x000e2e0000002100 */
[----:B------:R-:W0:Y:S08]  /*0020*/  S2UR UR4, SR_CTAID.X ;  /* 0x00000000000479c3 */ /* 0x000e300000002500 */
[----:B------:R-:W0:Y:S02]  /*0030*/  LDC R0, c[0x0][0x360] ;  /* 0x0000d800ff007b82 */ /* 0x000e240000000800 */
[----:B0-----:R-:W-:-:S05]  /*0040*/  IMAD R0, R0, UR4, R3 ;  /* 0x0000000400007c24 */ /* 0x001fca000f8e0203 */
[----:B------:R-:W-:-:S13]  /*0050*/  ISETP.GT.AND P0, PT, R0, 0x3e7, PT ;  /* 0x000003e70000780c */ /* 0x000fda0003f04270 */
[----:B------:R-:W-:Y:S05]  /*0060*/  @P0 EXIT ;  /* 0x000000000000094d */ /* 0x000fea0003800000 */
[----:B------:R-:W0:Y:S01]  /*0070*/  LDC.64 R2, c[0x0][0x388] ;  /* 0x0000e200ff027b82 */ /* 0x000e220000000a00 */
[----:B------:R-:W1:Y:S01]  /*0080*/  LDCU.64 UR4, c[0x0][0x358] ;  /* 0x00006b00ff0477ac */ /* 0x000e620008000a00 */
[----:B------:R-:W-:Y:S01]  /*0090*/  SHF.L.U32 R5, R0, 0x1, RZ ;  /* 0x0000000100057819 */ /* 0x000fe200000006ff */
[----:B------:R-:W2:Y:S05]  /*00a0*/  LDCU.64 UR6, c[0x0][0x390] ;  /* 0x00007200ff0677ac */ /* 0x000eaa0008000a00 */
[----:B------:R-:W3:Y:S01]  /*00b0*/  LDC.64 R6, c[0x0][0x380] ;  /* 0x0000e000ff067b82 */ /* 0x000ee20000000a00 */
[----:B0-----:R-:W-:-:S04]  /*00c0*/  IMAD.WIDE R2, R5, 0x8, R2 ;  /* 0x0000000805027825 */ /* 0x001fc800078e0202 */
[----:B---3--:R-:W-:Y:S02]  /*00d0*/  IMAD.WIDE R6, R5, 0x8, R6 ;  /* 0x0000000805067825 */ /* 0x008fe400078e0206 */
[----:B-1----:R-:W2:Y:S04]  /*00e0*/  LDG.E.64 R4, desc[UR4][R2.64] ;  /* 0x0000000402047981 */ /* 0x002ea8000c1e1b00 */
[----:B------:R-:W2:Y:S04]  /*00f0*/  LDG.E.64 R8, desc[UR4][R6.64] ;  /* 0x0000000406087981 */ /* 0x000ea8000c1e1b00 */
[----:B------:R-:W3:Y:S01]  /*0100*/  LDG.E.64 R10, desc[UR4][R6.64+0x8] ;  /* 0x00000804060a7981 */ /* 0x000ee2000c1e1b00 */
[----:B--2---:R-:W-:-:S07]  /*0110*/  DFMA R4, R4, UR6, R8 ;  /* 0x0000000604047c2b */ /* 0x004fce0008000008 */
[----:B------:R-:W-:Y:S04]  /*0120*/  STG.E.64 desc[UR4][R6.64], R4 ;  /* 0x0000000406007986 */ /* 0x000fe8000c101b04 */
[----:B------:R-:W3:Y:S02]  /*0130*/  LDG.E.64 R8, desc[UR4][R2.64+0x8] ;  /* 0x0000080402087981 */ /* 0x000ee4000c1e1b00 */
[----:B---3--:R-:W-:-:S07]  /*0140*/  DFMA R8, R8, UR6, R10 ;  /* 0x0000000608087c2b */ /* 0x008fce000800000a */
[----:B------:R-:W-:Y:S01]  /*0150*/  STG.E.64 desc[UR4][R6.64+0x8], R8 ;  /* 0x0000080806007986 */ /* 0x000fe2000c101b04 */
[----:B------:R-:W-:Y:S05]  /*0160*/  EXIT ;  /* 0x000000000000794d */ /* 0x000fea0003800000 */
.L_x_0:
[----:B------:R-:W-:-:S00]  /*0170*/  BRA `(.L_x_0) ;  /* 0xfffffffc00fc7947 */ /* 0x000fc0000383ffff */
[----:B------:R-:W-:-:S00]  /*0180*/  NOP ;  /* 0x0000000000007918 */ /* 0x000fc00000000000 */
[----:B------:R-:W-:-:S00]  /*0190*/  NOP ;  /* 0x0000000000007918 */ /* 0x000fc00000000000 */
[----:B------:R-:W-:-:S00]  /*01a0*/  NOP ;  /* 0x0000000000007918 */ /* 0x000fc00000000000 */
[----:B------:R-:W-:-:S00]  /*01b0*/  NOP ;  /* 0x0000000000007918 */ /* 0x000fc00000000000 */
[----:B------:R-:W-:-:S00]  /*01c0*/  NOP ;  /* 0x0000000000007918 */ /* 0x000fc00000000000 */
[----:B------:R-:W-:-:S00]  /*01d0*/  NOP ;  /* 0x0000000000007918 */ /* 0x000fc00000000000 */
[----:B------:R-:W-:-:S00]  /*01e0*/  NOP ;  /* 0x0000000000007918 */ /* 0x000fc00000000000 */
[----:B------:R-:W-:-:S00]  /*01f0*/  NOP ;  /* 0x0000000000007918 */ /* 0x000fc00000000000 */
.L_x_54:


//--------------------- .text._Z19updateVelocitiesGpuPdS_d --------------------------
	.section	.text._Z19updateVelocitiesGpuPdS_d,"ax",@progbits
	.align	128
        .global         _Z19updateVelocitiesGpuPdS_d
        .type           _Z19updateVelocitiesGpuPdS_d,@function
        .size           _Z19updateVelocitiesGpuPdS_d,(.L_x_55 - _Z19updateVelocitiesGpuPdS_d)
        .other          _Z19updateVelocitiesGpuPdS_d,@"STO_CUDA_ENTRY STV_DEFAULT"
_Z19updateVelocitiesGpuPdS_d:
.text._Z19updateVelocitiesGpuPdS_d:
        /* <DEDUP_REMOVED lines=23> */
.L_x_1:
        /* <DEDUP_REMOVED lines=9> */
.L_x_55:


//--------------------- .text._Z22updateAccelerationsGpuPdS_S_ --------------------------
	.section	.text._Z22updateAccelerationsGpuPdS_S_,"ax",@progbits
	.align	128
        .global         _Z22updateAccelerationsGpuPdS_S_
        .type           _Z22updateAccelerationsGpuPdS_S_,@function
        .size           _Z22updateAccelerationsGpuPdS_S_,(.L_x_51 - _Z22updateAccelerationsGpuPdS_S_)
        .other          _Z22updateAccelerationsGpuPdS_S_,@"STO_CUDA_ENTRY STV_DEFAULT"
_Z22updateAccelerationsGpuPdS_S_:
.text._Z22updateAccelerationsGpuPdS_S_:
        /* <DEDUP_REMOVED lines=8> */
[----:B------:R-:W1:Y:S07]  /*0080*/  LDCU.64 UR4, c[0x0][0x358] ;  /* 0x00006b00ff0477ac */ /* 0x000e6e0008000a00 */
[----:B------:R-:W2:Y:S01]  /*0090*/  LDC.64 R6, c[0x0][0x380] ;  /* 0x0000e000ff067b82 */ /* 0x000ea20000000a00 */
[----:B0-----:R-:W-:-:S05]  /*00a0*/  IMAD.WIDE R4, R3, 0x8, R4 ;  /* 0x0000000803047825 */ /* 0x001fca00078e0204 */
[----:B-1----:R-:W3:Y:S01]  /*00b0*/  LDG.E.64 R10, desc[UR4][R4.64] ;  /* 0x00000004040a7981 */ /* 0x002ee2000c1e1b00 */
[----:B------:R-:W-:-:S04]  /*00c0*/  IMAD.SHL.U32 R8, R3, 0x2, RZ ;  /* 0x0000000203087824 */ /* 0x000fc800078e00ff */
[----:B--2---:R-:W-:-:S05]  /*00d0*/  IMAD.WIDE R6, R8, 0x8, R6 ;  /* 0x0000000808067825 */ /* 0x004fca00078e0206 */
[----:B------:R-:W2:Y:S01]  /*00e0*/  LDG.E.64 R12, desc[UR4][R6.64] ;  /* 0x00000004060c7981 */ /* 0x000ea2000c1e1b00 */
[----:B------:R-:W-:Y:S01]  /*00f0*/  IMAD.MOV.U32 R2, RZ, RZ, 0x1 ;  /* 0x00000001ff027424 */ /* 0x000fe200078e00ff */
[----:B------:R-:W-:Y:S01]  /*0100*/  BSSY.RECONVERGENT B0, `(.L_x_2) ;  /* 0x0000012000007945 */ /* 0x000fe20003800200 */
[----:B---3--:R-:W0:Y:S01]  /*0110*/  MUFU.RCP64H R3, R11 ;  /* 0x0000000b00037308 */ /* 0x008e220000001800 */
[----:B--2---:R-:W-:-:S03]  /*0120*/  FSETP.GEU.AND P1, PT, |R13|, 6.5827683646048100446e-37, PT ;  /* 0x036000000d00780b */ /* 0x004fc60003f2e200 */
[----:B0-----:R-:W-:-:S08]  /*0130*/  DFMA R14, -R10, R2, 1 ;  /* 0x3ff000000a0e742b */ /* 0x001fd00000000102 */
[----:B------:R-:W-:-:S08]  /*0140*/  DFMA R14, R14, R14, R14 ;  /* 0x0000000e0e0e722b */ /* 0x000fd0000000000e */
[----:B------:R-:W-:-:S08]  /*0150*/  DFMA R14, R2, R14, R2 ;  /* 0x0000000e020e722b */ /* 0x000fd00000000002 */
[----:B------:R-:W-:-:S08]  /*0160*/  DFMA R2, -R10, R14, 1 ;  /* 0x3ff000000a02742b */ /* 0x000fd0000000010e */
[----:B------:R-:W-:-:S08]  /*0170*/  DFMA R2, R14, R2, R14 ;  /* 0x000000020e02722b */ /* 0x000fd0000000000e */
[----:B------:R-:W-:-:S08]  /*0180*/  DMUL R14, R12, R2 ;  /* 0x000000020c0e7228 */ /* 0x000fd00000000000 */
[----:B------:R-:W-:-:S08]  /*0190*/  DFMA R16, -R10, R14, R12 ;  /* 0x0000000e0a10722b */ /* 0x000fd0000000010c */
[----:B------:R-:W-:-:S10]  /*01a0*/  DFMA R2, R2, R16, R14 ;  /* 0x000000100202722b */ /* 0x000fd4000000000e */
[----:B------:R-:W-:-:S05]  /*01b0*/  FFMA R0, RZ, R11, R3 ;  /* 0x0000000bff007223 */ /* 0x000fca0000000003 */
[----:B------:R-:W-:-:S13]  /*01c0*/  FSETP.GT.AND P0, PT, |R0|, 1.469367938527859385e-39, PT ;  /* 0x001000000000780b */ /* 0x000fda0003f04200 */
[----:B------:R-:W-:Y:S05]  /*01d0*/  @P0 BRA P1, `(.L_x_3) ;  /* 0x0000000000100947 */ /* 0x000fea0000800000 */
[----:B------:R-:W-:-:S07]  /*01e0*/  MOV R0, 0x200 ;  /* 0x0000020000007802 */ /* 0x000fce0000000f00 */
[----:B------:R-:W-:Y:S05]  /*01f0*/  CALL.REL.NOINC `($__internal_0_$__cuda_sm20_div_rn_f64_full) ;  /* 0x0000000000887944 */ /* 0x000fea0003c00000 */
[----:B------:R-:W-:Y:S02]  /*0200*/  IMAD.MOV.U32 R2, RZ, RZ, R16 ;  /* 0x000000ffff027224 */ /* 0x000fe400078e0010 */
[----:B------:R-:W-:-:S07]  /*0210*/  IMAD.MOV.U32 R3, RZ, RZ, R17 ;  /* 0x000000ffff037224 */ /* 0x000fce00078e0011 */
.L_x_3:
[----:B------:R-:W-:Y:S05]  /*0220*/  BSYNC.RECONVERGENT B0 ;  /* 0x0000000000007941 */ /* 0x000fea0003800200 */
.L_x_2:
[----:B------:R-:W0:Y:S02]  /*0230*/  LDC.64 R10, c[0x0][0x390] ;  /* 0x0000e400ff0a7b82 */ /* 0x000e240000000a00 */
[----:B0-----:R-:W-:-:S05]  /*0240*/  IMAD.WIDE R8, R8, 0x8, R10 ;  /* 0x0000000808087825 */ /* 0x001fca00078e020a */
[----:B------:R0:W-:Y:S04]  /*0250*/  STG.E.64 desc[UR4][R8.64], R2 ;  /* 0x0000000208007986 */ /* 0x0001e8000c101b04 */
[----:B------:R-:W2:Y:S04]  /*0260*/  LDG.E.64 R4, desc[UR4][R4.64] ;  /* 0x0000000404047981 */ /* 0x000ea8000c1e1b00 */
[----:B------:R-:W3:Y:S01]  /*0270*/  LDG.E.64 R6, desc[UR4][R6.64+0x8] ;  /* 0x0000080406067981 */ /* 0x000ee2000c1e1b00 */
[----:B------:R-:W-:Y:S01]  /*0280*/  IMAD.MOV.U32 R10, RZ, RZ, 0x1 ;  /* 0x00000001ff0a7424 */ /* 0x000fe200078e00ff */
[----:B------:R-:W-:Y:S01]  /*0290*/  BSSY.RECONVERGENT B0, `(.L_x_4) ;  /* 0x0000016000007945 */ /* 0x000fe20003800200 */
[----:B--2---:R-:W1:Y:S01]  /*02a0*/  MUFU.RCP64H R11, R5 ;  /* 0x00000005000b7308 */ /* 0x004e620000001800 */
[----:B---3--:R-:W-:-:S03]  /*02b0*/  FSETP.GEU.AND P1, PT, |R7|, 6.5827683646048100446e-37, PT ;  /* 0x036000000700780b */ /* 0x008fc60003f2e200 */
[----:B-1----:R-:W-:-:S08]  /*02c0*/  DFMA R12, -R4, R10, 1 ;  /* 0x3ff00000040c742b */ /* 0x002fd0000000010a */
[----:B------:R-:W-:-:S08]  /*02d0*/  DFMA R12, R12, R12, R12 ;  /* 0x0000000c0c0c722b */ /* 0x000fd0000000000c */
[----:B------:R-:W-:-:S08]  /*02e0*/  DFMA R12, R10, R12, R10 ;  /* 0x0000000c0a0c722b */ /* 0x000fd0000000000a */
[----:B------:R-:W-:-:S08]  /*02f0*/  DFMA R10, -R4, R12, 1 ;  /* 0x3ff00000040a742b */ /* 0x000fd0000000010c */
[----:B------:R-:W-:-:S08]  /*0300*/  DFMA R10, R12, R10, R12 ;  /* 0x0000000a0c0a722b */ /* 0x000fd0000000000c */
[----:B------:R-:W-:-:S08]  /*0310*/  DMUL R12, R6, R10 ;  /* 0x0000000a060c7228 */ /* 0x000fd00000000000 */
[----:B0-----:R-:W-:-:S08]  /*0320*/  DFMA R2, -R4, R12, R6 ;  /* 0x0000000c0402722b */ /* 0x001fd00000000106 */
[----:B------:R-:W-:-:S10]  /*0330*/  DFMA R2, R10, R2, R12 ;  /* 0x000000020a02722b */ /* 0x000fd4000000000c */
[----:B------:R-:W-:-:S05]  /*0340*/  FFMA R0, RZ, R5, R3 ;  /* 0x00000005ff007223 */ /* 0x000fca0000000003 */
[----:B------:R-:W-:-:S13]  /*0350*/  FSETP.GT.AND P0, PT, |R0|, 1.469367938527859385e-39, PT ;  /* 0x001000000000780b */ /* 0x000fda0003f04200 */
[----:B------:R-:W-:Y:S05]  /*0360*/  @P0 BRA P1, `(.L_x_5) ;  /* 0x0000000000200947 */ /* 0x000fea0000800000 */
[----:B------:R-:W-:Y:S01]  /*0370*/  IMAD.MOV.U32 R12, RZ, RZ, R6 ;  /* 0x000000ffff0c7224 */ /* 0x000fe200078e0006 */
[----:B------:R-:W-:Y:S01]  /*0380*/  MOV R0, 0x3d0 ;  /* 0x000003d000007802 */ /* 0x000fe20000000f00 */
[----:B------:R-:W-:Y:S02]  /*0390*/  IMAD.MOV.U32 R13, RZ, RZ, R7 ;  /* 0x000000ffff0d7224 */ /* 0x000fe400078e0007 */
[----:B------:R-:W-:Y:S02]  /*03a0*/  IMAD.MOV.U32 R10, RZ, RZ, R4 ;  /* 0x000000ffff0a7224 */ /* 0x000fe400078e0004 */
[----:B------:R-:W-:-:S07]  /*03b0*/  IMAD.MOV.U32 R11, RZ, RZ, R5 ;  /* 0x000000ffff0b7224 */ /* 0x000fce00078e0005 */
[----:B------:R-:W-:Y:S05]  /*03c0*/  CALL.REL.NOINC `($__internal_0_$__cuda_sm20_div_rn_f64_full) ;  /* 0x0000000000147944 */ /* 0x000fea0003c00000 */
[----:B------:R-:W-:Y:S02]  /*03d0*/  IMAD.MOV.U32 R2, RZ, RZ, R16 ;  /* 0x000000ffff027224 */ /* 0x000fe400078e0010 */
[----:B------:R-:W-:-:S07]  /*03e0*/  IMAD.MOV.U32 R3, RZ, RZ, R17 ;  /* 0x000000ffff037224 */ /* 0x000fce00078e0011 */
.L_x_5:
[----:B------:R-:W-:Y:S05]  /*03f0*/  BSYNC.RECONVERGENT B0 ;  /* 0x0000000000007941 */ /* 0x000fea0003800200 */
.L_x_4:
[----:B------:R-:W-:Y:S01]  /*0400*/  STG.E.64 desc[UR4][R8.64+0x8], R2 ;  /* 0x0000080208007986 */ /* 0x000fe2000c101b04 */
[----:B------:R-:W-:Y:S05]  /*0410*/  EXIT ;  /* 0x000000000000794d */ /* 0x000fea0003800000 */
        .weak           $__internal_0_$__cuda_sm20_div_rn_f64_full
        .type           $__internal_0_$__cuda_sm20_div_rn_f64_full,@function
        .size           $__internal_0_$__cuda_sm20_div_rn_f64_full,(.L_x_51 - $__internal_0_$__cuda_sm20_div_rn_f64_full)
$__internal_0_$__cuda_sm20_div_rn_f64_full:
[C---:B------:R-:W-:Y:S01]  /*0420*/  FSETP.GEU.AND P0, PT, |R11|.reuse, 1.469367938527859385e-39, PT ;  /* 0x001000000b00780b */ /* 0x040fe20003f0e200 */
[----:B------:R-:W-:Y:S01]  /*0430*/  IMAD.MOV.U32 R18, RZ, RZ, 0x1 ;  /* 0x00000001ff127424 */ /* 0x000fe200078e00ff */
[----:B------:R-:W-:Y:S01]  /*0440*/  LOP3.LUT R2, R11, 0x800fffff, RZ, 0xc0, !PT ;  /* 0x800fffff0b027812 */ /* 0x000fe200078ec0ff */
[----:B------:R-:W-:Y:S01]  /*0450*/  BSSY.RECONVERGENT B1, `(.L_x_6) ;  /* 0x0000054000017945 */ /* 0x000fe20003800200 */
[C---:B------:R-:W-:Y:S02]  /*0460*/  FSETP.GEU.AND P2, PT, |R13|.reuse, 1.469367938527859385e-39, PT ;  /* 0x001000000d00780b */ /* 0x040fe40003f4e200 */
[----:B------:R-:W-:Y:S01]  /*0470*/  LOP3.LUT R3, R2, 0x3ff00000, RZ, 0xfc, !PT ;  /* 0x3ff0000002037812 */ /* 0x000fe200078efcff */
[----:B------:R-:W-:Y:S01]  /*0480*/  IMAD.MOV.U32 R2, RZ, RZ, R10 ;  /* 0x000000ffff027224 */ /* 0x000fe200078e000a */
[----:B------:R-:W-:Y:S02]  /*0490*/  LOP3.LUT R16, R13, 0x7ff00000, RZ, 0xc0, !PT ;  /* 0x7ff000000d107812 */ /* 0x000fe400078ec0ff */
[----:B------:R-:W-:-:S03]  /*04a0*/  LOP3.LUT R25, R11, 0x7ff00000, RZ, 0xc0, !PT ;  /* 0x7ff000000b197812 */ /* 0x000fc600078ec0ff */
[----:B------:R-:W-:Y:S01]  /*04b0*/  @!P0 DMUL R2, R10, 8.98846567431157953865e+307 ;  /* 0x7fe000000a028828 */ /* 0x000fe20000000000 */
[C---:B------:R-:W-:Y:S01]  /*04c0*/  ISETP.GE.U32.AND P1, PT, R16.reuse, R25, PT ;  /* 0x000000191000720c */ /* 0x040fe20003f26070 */
[----:B------:R-:W-:Y:S02]  /*04d0*/  IMAD.MOV.U32 R24, RZ, RZ, R16 ;  /* 0x000000ffff187224 */ /* 0x000fe400078e0010 */
[----:B------:R-:W-:Y:S02]  /*04e0*/  @!P2 LOP3.LUT R17, R11, 0x7ff00000, RZ, 0xc0, !PT ;  /* 0x7ff000000b11a812 */ /* 0x000fe400078ec0ff */
[----:B------:R-:W0:Y:S02]  /*04f0*/  MUFU.RCP64H R19, R3 ;  /* 0x0000000300137308 */ /* 0x000e240000001800 */
[----:B------:R-:W-:Y:S01]  /*0500*/  @!P2 ISETP.GE.U32.AND P3, PT, R16, R17, PT ;  /* 0x000000111000a20c */ /* 0x000fe20003f66070 */
[----:B------:R-:W-:Y:S01]  /*0510*/  IMAD.MOV.U32 R17, RZ, RZ, 0x1ca00000 ;  /* 0x1ca00000ff117424 */ /* 0x000fe200078e00ff */
[----:B------:R-:W-:-:S04]  /*0520*/  @!P0 LOP3.LUT R25, R3, 0x7ff00000, RZ, 0xc0, !PT ;  /* 0x7ff0000003198812 */ /* 0x000fc800078ec0ff */
[----:B------:R-:W-:-:S04]  /*0530*/  @!P2 SEL R21, R17, 0x63400000, !P3 ;  /* 0x634000001115a807 */ /* 0x000fc80005800000 */
[----:B------:R-:W-:-:S04]  /*0540*/  @!P2 LOP3.LUT R22, R21, 0x80000000, R13, 0xf8, !PT ;  /* 0x800000001516a812 */ /* 0x000fc800078ef80d */
[----:B------:R-:W-:Y:S01]  /*0550*/  @!P2 LOP3.LUT R23, R22, 0x100000, RZ, 0xfc, !PT ;  /* 0x001000001617a812 */ /* 0x000fe200078efcff */
[----:B0-----:R-:W-:Y:S01]  /*0560*/  DFMA R14, R18, -R2, 1 ;  /* 0x3ff00000120e742b */ /* 0x001fe20000000802 */
[----:B------:R-:W-:-:S07]  /*0570*/  @!P2 IMAD.MOV.U32 R22, RZ, RZ, RZ ;  /* 0x000000ffff16a224 */ /* 0x000fce00078e00ff */
[----:B------:R-:W-:-:S08]  /*0580*/  DFMA R14, R14, R14, R14 ;  /* 0x0000000e0e0e722b */ /* 0x000fd0000000000e */
[----:B------:R-:W-:Y:S01]  /*0590*/  DFMA R18, R18, R14, R18 ;  /* 0x0000000e1212722b */ /* 0x000fe20000000012 */
[----:B------:R-:W-:Y:S01]  /*05a0*/  SEL R15, R17, 0x63400000, !P1 ;  /* 0x63400000110f7807 */ /* 0x000fe20004800000 */
[----:B------:R-:W-:-:S03]  /*05b0*/  IMAD.MOV.U32 R14, RZ, RZ, R12 ;  /* 0x000000ffff0e7224 */ /* 0x000fc600078e000c */
[----:B------:R-:W-:-:S03]  /*05c0*/  LOP3.LUT R15, R15, 0x800fffff, R13, 0xf8, !PT ;  /* 0x800fffff0f0f7812 */ /* 0x000fc600078ef80d */
[----:B------:R-:W-:-:S03]  /*05d0*/  DFMA R20, R18, -R2, 1 ;  /* 0x3ff000001214742b */ /* 0x000fc60000000802 */
[----:B------:R-:W-:-:S05]  /*05e0*/  @!P2 DFMA R14, R14, 2, -R22 ;  /* 0x400000000e0ea82b */ /* 0x000fca0000000816 */
[----:B------:R-:W-:-:S05]  /*05f0*/  DFMA R20, R18, R20, R18 ;  /* 0x000000141214722b */ /* 0x000fca0000000012 */
[----:B------:R-:W-:-:S03]  /*0600*/  @!P2 LOP3.LUT R24, R15, 0x7ff00000, RZ, 0xc0, !PT ;  /* 0x7ff000000f18a812 */ /* 0x000fc600078ec0ff */
[----:B------:R-:W-:Y:S02]  /*0610*/  DMUL R18, R20, R14 ;  /* 0x0000000e14127228 */ /* 0x000fe40000000000 */
[----:B------:R-:W-:-:S05]  /*0620*/  VIADD R26, R24, 0xffffffff ;  /* 0xffffffff181a7836 */ /* 0x000fca0000000000 */
[----:B------:R-:W-:Y:S01]  /*0630*/  ISETP.GT.U32.AND P0, PT, R26, 0x7feffffe, PT ;  /* 0x7feffffe1a00780c */ /* 0x000fe20003f04070 */
[----:B------:R-:W-:Y:S01]  /*0640*/  VIADD R26, R25, 0xffffffff ;  /* 0xffffffff191a7836 */ /* 0x000fe20000000000 */
[----:B------:R-:W-:-:S04]  /*0650*/  DFMA R22, R18, -R2, R14 ;  /* 0x800000021216722b */ /* 0x000fc8000000000e */
[----:B------:R-:W-:-:S04]  /*0660*/  ISETP.GT.U32.OR P0, PT, R26, 0x7feffffe, P0 ;  /* 0x7feffffe1a00780c */ /* 0x000fc80000704470 */
[----:B------:R-:W-:-:S09]  /*0670*/  DFMA R22, R20, R22, R18 ;  /* 0x000000161416722b */ /* 0x000fd20000000012 */
[----:B------:R-:W-:Y:S05]  /*0680*/  @P0 BRA `(.L_x_7) ;  /* 0x00000000006c0947 */ /* 0x000fea0003800000 */
[----:B------:R-:W-:Y:S01]  /*0690*/  LOP3.LUT R13, R11, 0x7ff00000, RZ, 0xc0, !PT ;  /* 0x7ff000000b0d7812 */ /* 0x000fe200078ec0ff */
[----:B------:R-:W-:-:S03]  /*06a0*/  IMAD.MOV.U32 R18, RZ, RZ, RZ ;  /* 0x000000ffff127224 */ /* 0x000fc600078e00ff */
[CC--:B------:R-:W-:Y:S02]  /*06b0*/  VIADDMNMX R12, R16.reuse, -R13.reuse, 0xb9600000, !PT ;  /* 0xb9600000100c7446 */ /* 0x0c0fe4000780090d */
[----:B------:R-:W-:Y:S02]  /*06c0*/  ISETP.GE.U32.AND P0, PT, R16, R13, PT ;  /* 0x0000000d1000720c */ /* 0x000fe40003f06070 */
[----:B------:R-:W-:Y:S02]  /*06d0*/  VIMNMX R12, PT, PT, R12, 0x46a00000, PT ;  /* 0x46a000000c0c7848 */ /* 0x000fe40003fe0100 */
[----:B------:R-:W-:-:S05]  /*06e0*/  SEL R17, R17, 0x63400000, !P0 ;  /* 0x6340000011117807 */ /* 0x000fca0004000000 */
[----:B------:R-:W-:-:S04]  /*06f0*/  IMAD.IADD R12, R12, 0x1, -R17 ;  /* 0x000000010c0c7824 */ /* 0x000fc800078e0a11 */
[----:B------:R-:W-:-:S06]  /*0700*/  VIADD R19, R12, 0x7fe00000 ;  /* 0x7fe000000c137836 */ /* 0x000fcc0000000000 */
[----:B------:R-:W-:-:S10]  /*0710*/  DMUL R16, R22, R18 ;  /* 0x0000001216107228 */ /* 0x000fd40000000000 */
[----:B------:R-:W-:-:S13]  /*0720*/  FSETP.GTU.AND P0, PT, |R17|, 1.469367938527859385e-39, PT ;  /* 0x001000001100780b */ /* 0x000fda0003f0c200 */
[----:B------:R-:W-:Y:S05]  /*0730*/  @P0 BRA `(.L_x_8) ;  /* 0x0000000000940947 */ /* 0x000fea0003800000 */
[----:B------:R-:W-:Y:S01]  /*0740*/  DFMA R2, R22, -R2, R14 ;  /* 0x800000021602722b */ /* 0x000fe2000000000e */
[----:B------:R-:W-:-:S09]  /*0750*/  IMAD.MOV.U32 R18, RZ, RZ, RZ ;  /* 0x000000ffff127224 */ /* 0x000fd200078e00ff */
[C---:B------:R-:W-:Y:S02]  /*0760*/  FSETP.NEU.AND P0, PT, R3.reuse, RZ, PT ;  /* 0x000000ff0300720b */ /* 0x040fe40003f0d000 */
[----:B------:R-:W-:-:S04]  /*0770*/  LOP3.LUT R11, R3, 0x80000000, R11, 0x48, !PT ;  /* 0x80000000030b7812 */ /* 0x000fc800078e480b */
[----:B------:R-:W-:-:S07]  /*0780*/  LOP3.LUT R19, R11, R19, RZ, 0xfc, !PT ;  /* 0x000000130b137212 */ /* 0x000fce00078efcff */
[----:B------:R-:W-:Y:S05]  /*0790*/  @!P0 BRA `(.L_x_8) ;  /* 0x00000000007c8947 */ /* 0x000fea0003800000 */
[----:B------:R-:W-:Y:S01]  /*07a0*/  IMAD.MOV R3, RZ, RZ, -R12 ;  /* 0x000000ffff037224 */ /* 0x000fe200078e0a0c */
[----:B------:R-:W-:Y:S01]  /*07b0*/  DMUL.RP R18, R22, R18 ;  /* 0x0000001216127228 */ /* 0x000fe20000008000 */
[----:B------:R-:W-:-:S06]  /*07c0*/  IMAD.MOV.U32 R2, RZ, RZ, RZ ;  /* 0x000000ffff027224 */ /* 0x000fcc00078e00ff */
[----:B------:R-:W-:-:S03]  /*07d0*/  DFMA R2, R16, -R2, R22 ;  /* 0x800000021002722b */ /* 0x000fc60000000016 */
[----:B------:R-:W-:-:S03]  /*07e0*/  LOP3.LUT R11, R19, R11, RZ, 0x3c, !PT ;  /* 0x0000000b130b7212 */ /* 0x000fc600078e3cff */
[----:B------:R-:W-:-:S04]  /*07f0*/  IADD3 R2, PT, PT, -R12, -0x43300000, RZ ;  /* 0xbcd000000c027810 */ /* 0x000fc80007ffe1ff */
[----:B------:R-:W-:-:S04]  /*0800*/  FSETP.NEU.AND P0, PT, |R3|, R2, PT ;  /* 0x000000020300720b */ /* 0x000fc80003f0d200 */
[----:B------:R-:W-:Y:S02]  /*0810*/  FSEL R16, R18, R16, !P0 ;  /* 0x0000001012107208 */ /* 0x000fe40004000000 */
[----:B------:R-:W-:Y:S01]  /*0820*/  FSEL R17, R11, R17, !P0 ;  /* 0x000000110b117208 */ /* 0x000fe20004000000 */
[----:B------:R-:W-:Y:S06]  /*0830*/  BRA `(.L_x_8) ;  /* 0x0000000000547947 */ /* 0x000fec0003800000 */
.L_x_7:
[----:B------:R-:W-:-:S14]  /*0840*/  DSETP.NAN.AND P0, PT, R12, R12, PT ;  /* 0x0000000c0c00722a */ /* 0x000fdc0003f08000 */
[----:B------:R-:W-:Y:S05]  /*0850*/  @P0 BRA `(.L_x_9) ;  /* 0x0000000000440947 */ /* 0x000fea0003800000 */
[----:B------:R-:W-:-:S14]  /*0860*/  DSETP.NAN.AND P0, PT, R10, R10, PT ;  /* 0x0000000a0a00722a */ /* 0x000fdc0003f08000 */
[----:B------:R-:W-:Y:S05]  /*0870*/  @P0 BRA `(.L_x_10) ;  /* 0x0000000000300947 */ /* 0x000fea0003800000 */
[----:B------:R-:W-:Y:S01]  /*0880*/  ISETP.NE.AND P0, PT, R24, R25, PT ;  /* 0x000000191800720c */ /* 0x000fe20003f05270 */
[----:B------:R-:W-:Y:S02]  /*0890*/  IMAD.MOV.U32 R16, RZ, RZ, 0x0 ;  /* 0x00000000ff107424 */ /* 0x000fe400078e00ff */
[----:B------:R-:W-:-:S10]  /*08a0*/  IMAD.MOV.U32 R17, RZ, RZ, -0x80000 ;  /* 0xfff80000ff117424 */ /* 0x000fd400078e00ff */
[----:B------:R-:W-:Y:S05]  /*08b0*/  @!P0 BRA `(.L_x_8) ;  /* 0x0000000000348947 */ /* 0x000fea0003800000 */
[----:B------:R-:W-:Y:S02]  /*08c0*/  ISETP.NE.AND P0, PT, R24, 0x7ff00000, PT ;  /* 0x7ff000001800780c */ /* 0x000fe40003f05270 */
[----:B------:R-:W-:Y:S02]  /*08d0*/  LOP3.LUT R17, R13, 0x80000000, R11, 0x48, !PT ;  /* 0x800000000d117812 */ /* 0x000fe400078e480b */
[----:B------:R-:W-:-:S13]  /*08e0*/  ISETP.EQ.OR P0, PT, R25, RZ, !P0 ;  /* 0x000000ff1900720c */ /* 0x000fda0004702670 */
[----:B------:R-:W-:Y:S01]  /*08f0*/  @P0 LOP3.LUT R2, R17, 0x7ff00000, RZ, 0xfc, !PT ;  /* 0x7ff0000011020812 */ /* 0x000fe200078efcff */
[----:B------:R-:W-:Y:S02]  /*0900*/  @!P0 IMAD.MOV.U32 R16, RZ, RZ, RZ ;  /* 0x000000ffff108224 */ /* 0x000fe400078e00ff */
[----:B------:R-:W-:Y:S02]  /*0910*/  @P0 IMAD.MOV.U32 R16, RZ, RZ, RZ ;  /* 0x000000ffff100224 */ /* 0x000fe400078e00ff */
[----:B------:R-:W-:Y:S01]  /*0920*/  @P0 IMAD.MOV.U32 R17, RZ, RZ, R2 ;  /* 0x000000ffff110224 */ /* 0x000fe200078e0002 */
[----:B------:R-:W-:Y:S06]  /*0930*/  BRA `(.L_x_8) ;  /* 0x0000000000147947 */ /* 0x000fec0003800000 */
.L_x_10:
[----:B------:R-:W-:Y:S01]  /*0940*/  LOP3.LUT R17, R11, 0x80000, RZ, 0xfc, !PT ;  /* 0x000800000b117812 */ /* 0x000fe200078efcff */
[----:B------:R-:W-:Y:S01]  /*0950*/  IMAD.MOV.U32 R16, RZ, RZ, R10 ;  /* 0x000000ffff107224 */ /* 0x000fe200078e000a */
[----:B------:R-:W-:Y:S06]  /*0960*/  BRA `(.L_x_8) ;  /* 0x0000000000087947 */ /* 0x000fec0003800000 */
.L_x_9:
[----:B------:R-:W-:Y:S01]  /*0970*/  LOP3.LUT R17, R13, 0x80000, RZ, 0xfc, !PT ;  /* 0x000800000d117812 */ /* 0x000fe200078efcff */
[----:B------:R-:W-:-:S07]  /*0980*/  IMAD.MOV.U32 R16, RZ, RZ, R12 ;  /* 0x000000ffff107224 */ /* 0x000fce00078e000c */
.L_x_8:
[----:B------:R-:W-:Y:S05]  /*0990*/  BSYNC.RECONVERGENT B1 ;  /* 0x0000000000017941 */ /* 0x000fea0003800200 */
.L_x_6:
[----:B------:R-:W-:Y:S02]  /*09a0*/  IMAD.MOV.U32 R2, RZ, RZ, R0 ;  /* 0x000000ffff027224 */ /* 0x000fe400078e0000 */
[----:B------:R-:W-:-:S04]  /*09b0*/  IMAD.MOV.U32 R3, RZ, RZ, 0x0 ;  /* 0x00000000ff037424 */ /* 0x000fc800078e00ff */
[----:B------:R-:W-:Y:S05]  /*09c0*/  RET.REL.NODEC R2 `(_Z22updateAccelerationsGpuPdS_S_) ;  /* 0xfffffff4028c7950 */ /* 0x000fea0003c3ffff */
.L_x_11:
        /* <DEDUP_REMOVED lines=11> */
.L_x_51:


//--------------------- .text._Z20initializeVectorsGpuPdddP17curandStateXORWOW --------------------------
	.section	.text._Z20initializeVectorsGpuPdddP17curandStateXORWOW,"ax",@progbits
	.align	128
        .global         _Z20initializeVectorsGpuPdddP17curandStateXORWOW
        .type           _Z20initializeVectorsGpuPdddP17curandStateXORWOW,@function
        .size           _Z20initializeVectorsGpuPdddP17curandStateXORWOW,(.L_x_52 - _Z20initializeVectorsGpuPdddP17curandStateXORWOW)
        .other          _Z20initializeVectorsGpuPdddP17curandStateXORWOW,@"STO_CUDA_ENTRY STV_DEFAULT"
_Z20initializeVectorsGpuPdddP17curandStateXORWOW:
.text._Z20initializeVectorsGpuPdddP17curandStateXORWOW:
        /* <DEDUP_REMOVED lines=9> */
[----:B------:R-:W-:-:S06]  /*0090*/  IMAD.SHL.U32 R26, R9, 0x2, RZ ;  /* 0x00000002091a7824 */ /* 0x000fcc00078e00ff */
[----:B------:R-:W2:Y:S08]  /*00a0*/  LDC.64 R4, c[0x0][0x388] ;  /* 0x0000e200ff047b82 */ /* 0x000eb00000000a00 */
[----:B------:R-:W3:Y:S01]  /*00b0*/  LDC.64 R6, c[0x0][0x398] ;  /* 0x0000e600ff067b82 */ /* 0x000ee20000000a00 */
[----:B0-----:R-:W-:-:S06]  /*00c0*/  DSETP.GT.AND P0, PT, R2, RZ, PT ;  /* 0x000000ff0200722a */ /* 0x001fcc0003f04000 */
[----:B--2---:R-:W-:Y:S01]  /*00d0*/  DSETP.LEU.OR P0, PT, R4, RZ, !P0 ;  /* 0x000000ff0400722a */ /* 0x004fe2000470b400 */
[----:B---3--:R-:W-:-:S13]  /*00e0*/  IMAD.WIDE R6, R9, 0x30, R6 ;  /* 0x0000003009067825 */ /* 0x008fda00078e0206 */
[----:B-1----:R-:W-:Y:S05]  /*00f0*/  @P0 BRA `(.L_x_12) ;  /* 0x0000001c005c0947 */ /* 0x002fea0003800000 */
[----:B------:R-:W2:Y:S04]  /*0100*/  LDG.E.64 R10, desc[UR12][R6.64] ;  /* 0x0000000c060a7981 */ /* 0x000ea8000c1e1b00 */
[----:B------:R-:W3:Y:S04]  /*0110*/  LDG.E.64 R8, desc[UR12][R6.64+0x10] ;  /* 0x0000100c06087981 */ /* 0x000ee8000c1e1b00 */
[----:B------:R-:W4:Y:S01]  /*0120*/  LDG.E.64 R12, desc[UR12][R6.64+0x8] ;  /* 0x0000080c060c7981 */ /* 0x000f22000c1e1b00 */
[----:B------:R-:W-:Y:S01]  /*0130*/  DMUL R4, R4, 1.80143985094819840000e+16 ;  /* 0x4350000004047828 */ /* 0x000fe20000000000 */
[----:B------:R-:W0:Y:S09]  /*0140*/  LDCU.64 UR8, c[0x0][0x388] ;  /* 0x00007100ff0877ac */ /* 0x000e320008000a00 */
[----:B------:R-:W-:-:S02]  /*0150*/  R2UR UR7, R5 ;  /* 0x00000000050772ca */ /* 0x000fc400000e0000 */
[----:B------:R-:W-:Y:S01]  /*0160*/  R2UR UR6, R4 ;  /* 0x00000000040672ca */ /* 0x000fe200000e0000 */
[----:B0-----:R-:W-:-:S10]  /*0170*/  UISETP.GE.AND UP0, UPT, UR9, 0x100000, UPT ;  /* 0x001000000900788c */ /* 0x001fd4000bf06270 */
[----:B------:R-:W-:Y:S02]  /*0180*/  USEL UR4, UR7, UR9, !UP0 ;  /* 0x0000000907047287 */ /* 0x000fe4000c000000 */
[----:B------:R-:W-:Y:S01]  /*0190*/  IMAD.U32 R5, RZ, RZ, UR7 ;  /* 0x00000007ff057e24 */ /* 0x000fe2000f8e00ff */
[----:B------:R-:W-:Y:S01]  /*01a0*/  PLOP3.LUT P0, PT, PT, PT, UP0, 0x80, 0x8 ;  /* 0x000000000008781c */ /* 0x000fe20003f0f008 */
[----:B------:R-:W-:Y:S01]  /*01b0*/  IMAD.U32 R4, RZ, RZ, UR6 ;  /* 0x00000006ff047e24 */ /* 0x000fe2000f8e00ff */
[----:B------:R-:W-:Y:S02]  /*01c0*/  UIADD3 UR14, UPT, UPT, UR4, -0x1, URZ ;  /* 0xffffffff040e7890 */ /* 0x000fe4000fffe0ff */
[----:B------:R-:W-:Y:S01]  /*01d0*/  FSEL R5, R5, UR9, !P0 ;  /* 0x0000000905057c08 */ /* 0x000fe2000c000000 */
[----:B------:R-:W-:Y:S02]  /*01e0*/  USEL UR6, UR6, UR8, !UP0 ;  /* 0x0000000806067287 */ /* 0x000fe4000c000000 */
[----:B------:R-:W-:Y:S01]  /*01f0*/  FSEL R4, R4, UR8, !P0 ;  /* 0x0000000804047c08 */ /* 0x000fe2000c000000 */
[----:B------:R-:W-:Y:S01]  /*0200*/  UISETP.GE.U32.AND UP1, UPT, UR14, 0x7fefffff, UPT ;  /* 0x7fefffff0e00788c */ /* 0x000fe2000bf26070 */
[----:B--2---:R-:W-:Y:S01]  /*0210*/  SHF.R.U32.HI R0, RZ, 0x2, R11 ;  /* 0x00000002ff007819 */ /* 0x004fe2000001160b */
[----:B------:R-:W-:-:S03]  /*0220*/  VIADD R10, R10, 0x587c5 ;  /* 0x000587c50a0a7836 */ /* 0x000fc60000000000 */
[----:B------:R-:W-:Y:S01]  /*0230*/  LOP3.LUT R0, R0, R11, RZ, 0x3c, !PT ;  /* 0x0000000b00007212 */ /* 0x000fe200078e3cff */
[----:B---3--:R-:W-:Y:S02]  /*0240*/  IMAD.SHL.U32 R11, R9, 0x10, RZ ;  /* 0x00000010090b7824 */ /* 0x008fe400078e00ff */
[----:B------:R-:W-:Y:S02]  /*0250*/  IMAD.MOV.U32 R17, RZ, RZ, R8 ;  /* 0x000000ffff117224 */ /* 0x000fe400078e0008 */
[----:B------:R-:W-:Y:S02]  /*0260*/  IMAD.SHL.U32 R14, R0, 0x2, RZ ;  /* 0x00000002000e7824 */ /* 0x000fe400078e00ff */
[----:B----4-:R-:W-:-:S03]  /*0270*/  IMAD.MOV.U32 R16, RZ, RZ, R13 ;  /* 0x000000ffff107224 */ /* 0x010fc600078e000d */
[----:B------:R-:W-:Y:S02]  /*0280*/  LOP3.LUT R14, R0, R14, R11, 0x96, !PT ;  /* 0x0000000e000e7212 */ /* 0x000fe400078e960b */
[----:B------:R-:W-:Y:S01]  /*0290*/  MOV R11, R12 ;  /* 0x0000000c000b7202 */ /* 0x000fe20000000f00 */
[----:B------:R-:W-:Y:S01]  /*02a0*/  IMAD.MOV.U32 R12, RZ, RZ, R9 ;  /* 0x000000ffff0c7224 */ /* 0x000fe200078e0009 */
[----:B------:R-:W-:Y:S01]  /*02b0*/  LOP3.LUT R13, R14, R9, RZ, 0x3c, !PT ;  /* 0x000000090e0d7212 */ /* 0x000fe200078e3cff */
[----:B------:R0:W-:Y:S01]  /*02c0*/  STG.E.64 desc[UR12][R6.64+0x8], R16 ;  /* 0x0000081006007986 */ /* 0x0001e2000c101b0c */
[----:B------:R-:W-:Y:S02]  /*02d0*/  IMAD.MOV.U32 R9, RZ, RZ, 0x2f800000 ;  /* 0x2f800000ff097424 */ /* 0x000fe400078e00ff */
[----:B------:R-:W-:Y:S01]  /*02e0*/  IADD3 R0, PT, PT, R13, R10, RZ ;  /* 0x0000000a0d007210 */ /* 0x000fe20007ffe0ff */
[----:B------:R0:W-:Y:S03]  /*02f0*/  STG.E.64 desc[UR12][R6.64], R10 ;  /* 0x0000000a06007986 */ /* 0x0001e6000c101b0c */
[----:B------:R-:W-:Y:S01]  /*0300*/  I2FP.F32.U32 R0, R0 ;  /* 0x0000000000007245 */ /* 0x000fe20000201000 */
[----:B------:R0:W-:Y:S04]  /*0310*/  STG.E.64 desc[UR12][R6.64+0x10], R12 ;  /* 0x0000100c06007986 */ /* 0x0001e8000c101b0c */
[----:B------:R-:W-:Y:S01]  /*0320*/  FFMA R8, R0, R9, 1.1641532182693481445e-10 ;  /* 0x2f00000000087423 */ /* 0x000fe20000000009 */
[----:B------:R-:W-:Y:S06]  /*0330*/  BRA.U !UP1, `(.L_x_13) ;  /* 0x00000001091c7547 */ /* 0x000fec000b800000 */
[----:B0-----:R-:W-:Y:S01]  /*0340*/  MOV R10, 0x0 ;  /* 0x00000000000a7802 */ /* 0x001fe20000000f00 */
[----:B------:R-:W-:Y:S01]  /*0350*/  IMAD.MOV.U32 R11, RZ, RZ, 0x7ff00000 ;  /* 0x7ff00000ff0b7424 */ /* 0x000fe200078e00ff */
[----:B------:R-:W-:-:S05]  /*0360*/  LOP3.LUT P0, RZ, R5, 0x7fffffff, RZ, 0xc0, !PT ;  /* 0x7fffffff05ff7812 */ /* 0x000fca000780c0ff */
[----:B------:R-:W-:-:S10]  /*0370*/  DFMA R10, R4, R10, +INF ;  /* 0x7ff00000040a742b */ /* 0x000fd4000000000a */
[----:B------:R-:W-:Y:S02]  /*0380*/  FSEL R10, R10, RZ, P0 ;  /* 0x000000ff0a0a7208 */ /* 0x000fe40000000000 */
[----:B------:R-:W-:Y:S01]  /*0390*/  FSEL R11, R11, -QNAN , P0 ;  /* 0xfff000000b0b7808 */ /* 0x000fe20000000000 */
[----:B------:R-:W-:Y:S06]  /*03a0*/  BRA `(.L_x_14) ;  /* 0x0000000400147947 */ /* 0x000fec0003800000 */
.L_x_13:
[----:B------:R-:W-:Y:S01]  /*03b0*/  ULOP3.LUT UR5, UR4, 0xfffff, URZ, 0xc0, !UPT ;  /* 0x000fffff04057892 */ /* 0x000fe2000f8ec0ff */
[----:B0-----:R-:W-:Y:S01]  /*03c0*/  MOV R12, RZ ;  /* 0x000000ff000c7202 */ /* 0x001fe20000000f00 */
[----:B------:R-:W-:Y:S01]  /*03d0*/  UMOV UR8, UR6 ;  /* 0x0000000600087c82 */ /* 0x000fe20008000000 */
[----:B------:R-:W-:Y:S01]  /*03e0*/  IMAD.MOV.U32 R20, RZ, RZ, -0x748574fc ;  /* 0x8b7a8b04ff147424 */ /* 0x000fe200078e00ff */
[----:B------:R-:W-:Y:S01]  /*03f0*/  ULOP3.LUT UR9, UR5, 0x3ff00000, URZ, 0xfc, !UPT ;  /* 0x3ff0000005097892 */ /* 0x000fe2000f8efcff */
[----:B------:R-:W-:Y:S01]  /*0400*/  IMAD.U32 R16, RZ, RZ, UR8 ;  /* 0x00000008ff107e24 */ /* 0x000fe2000f8e00ff */
[----:B------:R-:W-:Y:S01]  /*0410*/  UMOV UR8, 0x3ae80f1e ;  /* 0x3ae80f1e00087882 */ /* 0x000fe20000000000 */
[----:B------:R-:W-:Y:S01]  /*0420*/  IMAD.MOV.U32 R21, RZ, RZ, 0x3ed0ee25 ;  /* 0x3ed0ee25ff157424 */ /* 0x000fe200078e00ff */
[----:B------:R-:W-:Y:S02]  /*0430*/  UISETP.GE.U32.AND UP1, UPT, UR9, 0x3ff6a09f, UPT ;  /* 0x3ff6a09f0900788c */ /* 0x000fe4000bf26070 */
[----:B------:R-:W-:Y:S01]  /*0440*/  USHF.R.U32.HI UR7, URZ, 0x14, UR4 ;  /* 0x00000014ff077899 */ /* 0x000fe20008011604 */
[----:B------:R-:W-:Y:S01]  /*0450*/  UMOV UR10, 0x80000000 ;  /* 0x80000000000a7882 */ /* 0x000fe20000000000 */
[----:B------:R-:W-:-:S07]  /*0460*/  UMOV UR11, 0x43300000 ;  /* 0x43300000000b7882 */ /* 0x000fce0000000000 */
[----:B------:R-:W-:-:S07]  /*0470*/  @UP1 UIADD3 UR5, UPT, UPT, UR9, -0x100000, URZ ;  /* 0xfff0000009051890 */ /* 0x000fce000fffe0ff */
[----:B------:R-:W-:Y:S01]  /*0480*/  @UP1 UMOV UR9, UR5 ;  /* 0x0000000500091c82 */ /* 0x000fe20008000000 */
[----:B------:R-:W-:Y:S01]  /*0490*/  ULEA.HI UR5, UR4, 0xfffffbcb, URZ, 0xc ;  /* 0xfffffbcb04057891 */ /* 0x000fe2000f8f60ff */
[----:B------:R-:W-:Y:S01]  /*04a0*/  IMAD.U32 R17, RZ, RZ, UR9 ;  /* 0x00000009ff117e24 */ /* 0x000fe2000f8e00ff */
[----:B------:R-:W-:Y:S01]  /*04b0*/  UMOV UR9, 0x3eb1380b ;  /* 0x3eb1380b00097882 */ /* 0x000fe20000000000 */
[----:B------:R-:W-:-:S04]  /*04c0*/  @UP0 UIADD3 UR5, UPT, UPT, UR7, -0x3ff, URZ ;  /* 0xfffffc0107050890 */ /* 0x000fc8000fffe0ff */
[----:B------:R-:W-:Y:S01]  /*04d0*/  DADD R18, R16, 1 ;  /* 0x3ff0000010127429 */ /* 0x000fe20000000000 */
[----:B------:R-:W-:-:S04]  /*04e0*/  @UP1 UIADD3 UR5, UPT, UPT, UR5, 0x1, URZ ;  /* 0x0000000105051890 */ /* 0x000fc8000fffe0ff */
[----:B------:R-:W-:Y:S01]  /*04f0*/  ULOP3.LUT UR5, UR5, 0x80000000, URZ, 0x3c, !UPT ;  /* 0x8000000005057892 */ /* 0x000fe2000f8e3cff */
[----:B------:R-:W0:Y:S02]  /*0500*/  MUFU.RCP64H R13, R19 ;  /* 0x00000013000d7308 */ /* 0x000e240000001800 */
[----:B0-----:R-:W-:-:S08]  /*0510*/  DFMA R10, -R18, R12, 1 ;  /* 0x3ff00000120a742b */ /* 0x001fd0000000010c */
[----:B------:R-:W-:Y:S02]  /*0520*/  DFMA R14, R10, R10, R10 ;  /* 0x0000000a0a0e722b */ /* 0x000fe4000000000a */
[----:B------:R-:W-:-:S06]  /*0530*/  DADD R10, R16, -1 ;  /* 0xbff00000100a7429 */ /* 0x000fcc0000000000 */
[----:B------:R-:W-:-:S08]  /*0540*/  DFMA R12, R12, R14, R12 ;  /* 0x0000000e0c0c722b */ /* 0x000fd0000000000c */
[----:B------:R-:W-:-:S08]  /*0550*/  DMUL R16, R10, R12 ;  /* 0x0000000c0a107228 */ /* 0x000fd00000000000 */
[----:B------:R-:W-:-:S08]  /*0560*/  DFMA R16, R10, R12, R16 ;  /* 0x0000000c0a10722b */ /* 0x000fd00000000010 */
[----:B------:R-:W-:Y:S02]  /*0570*/  DMUL R14, R16, R16 ;  /* 0x00000010100e7228 */ /* 0x000fe40000000000 */
[----:B------:R-:W-:-:S06]  /*0580*/  DADD R22, R10, -R16 ;  /* 0x000000000a167229 */ /* 0x000fcc0000000810 */
[----:B------:R-:W-:Y:S01]  /*0590*/  DFMA R18, R14, UR8, R20 ;  /* 0x000000080e127c2b */ /* 0x000fe20008000014 */
[----:B------:R-:W-:Y:S01]  /*05a0*/  UMOV UR8, 0x9f02676f ;  /* 0x9f02676f00087882 */ /* 0x000fe20000000000 */
[----:B------:R-:W-:Y:S01]  /*05b0*/  UMOV UR9, 0x3ef3b266 ;  /* 0x3ef3b26600097882 */ /* 0x000fe20000000000 */
[----:B------:R-:W-:-:S05]  /*05c0*/  DADD R22, R22, R22 ;  /* 0x0000000016167229 */ /* 0x000fca0000000016 */
[----:B------:R-:W-:Y:S01]  /*05d0*/  DFMA R18, R14, R18, UR8 ;  /* 0x000000080e127e2b */ /* 0x000fe20008000012 */
[----:B------:R-:W-:Y:S01]  /*05e0*/  UMOV UR8, 0xa9ab0956 ;  /* 0xa9ab095600087882 */ /* 0x000fe20000000000 */
[----:B------:R-:W-:Y:S01]  /*05f0*/  UMOV UR9, 0x3f1745cb ;  /* 0x3f1745cb00097882 */ /* 0x000fe20000000000 */
[----:B------:R-:W-:-:S05]  /*0600*/  DFMA R22, R10, -R16, R22 ;  /* 0x800000100a16722b */ /* 0x000fca0000000016 */
[----:B------:R-:W-:Y:S01]  /*0610*/  DFMA R18, R14, R18, UR8 ;  /* 0x000000080e127e2b */ /* 0x000fe20008000012 */
[----:B------:R-:W-:Y:S01]  /*0620*/  UMOV UR8, 0x2d1b5154 ;  /* 0x2d1b515400087882 */ /* 0x000fe20000000000 */
[----:B------:R-:W-:Y:S01]  /*0630*/  UMOV UR9, 0x3f3c71c7 ;  /* 0x3f3c71c700097882 */ /* 0x000fe20000000000 */
[----:B------:R-:W-:-:S05]  /*0640*/  DMUL R22, R12, R22 ;  /* 0x000000160c167228 */ /* 0x000fca0000000000 */
[----:B------:R-:W-:Y:S01]  /*0650*/  DFMA R18, R14, R18, UR8 ;  /* 0x000000080e127e2b */ /* 0x000fe20008000012 */
[----:B------:R-:W-:Y:S01]  /*0660*/  UMOV UR8, 0x923be72d ;  /* 0x923be72d00087882 */ /* 0x000fe20000000000 */
[----:B------:R-:W-:-:S06]  /*0670*/  UMOV UR9, 0x3f624924 ;  /* 0x3f62492400097882 */ /* 0x000fcc0000000000 */
[----:B------:R-:W-:Y:S01]  /*0680*/  DFMA R20, R14, R18, UR8 ;  /* 0x000000080e147e2b */ /* 0x000fe20008000012 */
[----:B------:R-:W-:Y:S01]  /*0690*/  UMOV UR8, 0x9999a3c4 ;  /* 0x9999a3c400087882 */ /* 0x000fe20000000000 */
[----:B------:R-:W-:Y:S01]  /*06a0*/  IMAD.U32 R18, RZ, RZ, UR5 ;  /* 0x00000005ff127e24 */ /* 0x000fe2000f8e00ff */
[----:B------:R-:W-:Y:S01]  /*06b0*/  MOV R19, 0x43300000 ;  /* 0x4330000000137802 */ /* 0x000fe20000000f00 */
[----:B------:R-:W-:-:S04]  /*06c0*/  UMOV UR9, 0x3f899999 ;  /* 0x3f89999900097882 */ /* 0x000fc80000000000 */
[----:B------:R-:W-:Y:S01]  /*06d0*/  DFMA R20, R14, R20, UR8 ;  /* 0x000000080e147e2b */ /* 0x000fe20008000014 */
[----:B------:R-:W-:Y:S01]  /*06e0*/  UMOV UR8, 0x55555554 ;  /* 0x5555555400087882 */ /* 0x000fe20000000000 */
[----:B------:R-:W-:Y:S01]  /*06f0*/  DADD R18, R18, -UR10 ;  /* 0x8000000a12127e29 */ /* 0x000fe20008000000 */
[----:B------:R-:W-:Y:S01]  /*0700*/  UMOV UR10, 0xfefa39ef ;  /* 0xfefa39ef000a7882 */ /* 0x000fe20000000000 */
[----:B------:R-:W-:Y:S01]  /*0710*/  UMOV UR11, 0x3fe62e42 ;  /* 0x3fe62e42000b7882 */ /* 0x000fe20000000000 */
[----:B------:R-:W-:-:S03]  /*0720*/  UMOV UR9, 0x3fb55555 ;  /* 0x3fb5555500097882 */ /* 0x000fc60000000000 */
[----:B------:R-:W-:Y:S01]  /*0730*/  DFMA R20, R14, R20, UR8 ;  /* 0x000000080e147e2b */ /* 0x000fe20008000014 */
[----:B------:R-:W-:Y:S01]  /*0740*/  UMOV UR8, 0xfefa39ef ;  /* 0xfefa39ef00087882 */ /* 0x000fe20000000000 */
[----:B------:R-:W-:Y:S01]  /*0750*/  DFMA R10, R18, UR10, R16 ;  /* 0x0000000a120a7c2b */ /* 0x000fe20008000010 */
[----:B------:R-:W-:-:S05]  /*0760*/  UMOV UR9, 0x3fe62e42 ;  /* 0x3fe62e4200097882 */ /* 0x000fca0000000000 */
[----:B------:R-:W-:Y:S02]  /*0770*/  DMUL R20, R14, R20 ;  /* 0x000000140e147228 */ /* 0x000fe40000000000 */
[----:B------:R-:W-:Y:S01]  /*0780*/  DFMA R12, R18, -UR8, R10 ;  /* 0x80000008120c7c2b */ /* 0x000fe2000800000a */
[----:B------:R-:W-:Y:S01]  /*0790*/  UMOV UR8, 0x3b39803f ;  /* 0x3b39803f00087882 */ /* 0x000fe20000000000 */
[----:B------:R-:W-:-:S04]  /*07a0*/  UMOV UR9, 0x3c7abc9e ;  /* 0x3c7abc9e00097882 */ /* 0x000fc80000000000 */
[C---:B------:R-:W-:Y:S02]  /*07b0*/  DFMA R20, R16.reuse, R20, R22 ;  /* 0x000000141014722b */ /* 0x040fe40000000016 */
[----:B------:R-:W-:-:S08]  /*07c0*/  DADD R12, -R16, R12 ;  /* 0x00000000100c7229 */ /* 0x000fd0000000010c */
[----:B------:R-:W-:-:S08]  /*07d0*/  DADD R12, R20, -R12 ;  /* 0x00000000140c7229 */ /* 0x000fd0000000080c */
[----:B------:R-:W-:-:S08]  /*07e0*/  DFMA R12, R18, UR8, R12 ;  /* 0x00000008120c7c2b */ /* 0x000fd0000800000c */
[----:B------:R-:W-:-:S11]  /*07f0*/  DADD R10, R10, R12 ;  /* 0x000000000a0a7229 */ /* 0x000fd6000000000c */
.L_x_14:
[----:B------:R-:W0:Y:S01]  /*0800*/  LDCU.64 UR10, c[0x0][0x390] ;  /* 0x00007200ff0a77ac */ /* 0x000e220008000a00 */
[----:B------:R-:W-:-:S10]  /*0810*/  DMUL R2, R2, 1.80143985094819840000e+16 ;  /* 0x4350000002027828 */ /* 0x000fd40000000000 */
[----:B------:R-:W-:Y:S02]  /*0820*/  R2UR UR8, R2 ;  /* 0x00000000020872ca */ /* 0x000fe400000e0000 */
[----:B------:R-:W-:Y:S01]  /*0830*/  R2UR UR9, R3 ;  /* 0x00000000030972ca */ /* 0x000fe200000e0000 */
[----:B0-----:R-:W-:-:S10]  /*0840*/  UISETP.GE.AND UP0, UPT, UR11, 0x100000, UPT ;  /* 0x001000000b00788c */ /* 0x001fd4000bf06270 */
[----:B------:R-:W-:Y:S01]  /*0850*/  IMAD.U32 R2, RZ, RZ, UR8 ;  /* 0x00000008ff027e24 */ /* 0x000fe2000f8e00ff */
[----:B------:R-:W-:Y:S01]  /*0860*/  PLOP3.LUT P0, PT, PT, PT, UP0, 0x80, 0x8 ;  /* 0x000000000008781c */ /* 0x000fe20003f0f008 */
[----:B------:R-:W-:Y:S02]  /*0870*/  USEL UR5, UR9, UR11, !UP0 ;  /* 0x0000000b09057287 */ /* 0x000fe4000c000000 */
[----:B------:R-:W-:Y:S01]  /*0880*/  IMAD.U32 R3, RZ, RZ, UR9 ;  /* 0x00000009ff037e24 */ /* 0x000fe2000f8e00ff */
[----:B------:R-:W-:Y:S02]  /*0890*/  USEL UR8, UR8, UR10, !UP0 ;  /* 0x0000000a08087287 */ /* 0x000fe4000c000000 */
[----:B------:R-:W-:Y:S01]  /*08a0*/  FSEL R0, R2, UR10, !P0 ;  /* 0x0000000a02007c08 */ /* 0x000fe2000c000000 */
[----:B------:R-:W-:Y:S01]  /*08b0*/  UIADD3 UR9, UPT, UPT, UR5, -0x1, URZ ;  /* 0xffffffff05097890 */ /* 0x000fe2000fffe0ff */
[----:B------:R-:W-:-:S03]  /*08c0*/  FSEL R2, R3, UR11, !P0 ;  /* 0x0000000b03027c08 */ /* 0x000fc6000c000000 */
[----:B------:R-:W-:Y:S01]  /*08d0*/  UISETP.GE.U32.AND UP1, UPT, UR9, 0x7fefffff, UPT ;  /* 0x7fefffff0900788c */ /* 0x000fe2000bf26070 */
[----:B------:R-:W-:Y:S02]  /*08e0*/  R2UR UR16, R0 ;  /* 0x00000000001072ca */ /* 0x000fe400000e0000 */
[----:B------:R-:W-:-:S06]  /*08f0*/  R2UR UR17, R2 ;  /* 0x00000000021172ca */ /* 0x000fcc00000e0000 */
[----:B------:R-:W-:Y:S09]  /*0900*/  BRA.U !UP1, `(.L_x_15) ;  /* 0x0000000109287547 */ /* 0x000ff2000b800000 */
[----:B------:R-:W-:Y:S01]  /*0910*/  IMAD.MOV.U32 R2, RZ, RZ, 0x0 ;  /* 0x00000000ff027424 */ /* 0x000fe200078e00ff */
[----:B------:R-:W-:Y:S01]  /*0920*/  MOV R3, 0x7ff00000 ;  /* 0x7ff0000000037802 */ /* 0x000fe20000000f00 */
[----:B------:R-:W-:Y:S01]  /*0930*/  IMAD.U32 R12, RZ, RZ, UR16 ;  /* 0x00000010ff0c7e24 */ /* 0x000fe2000f8e00ff */
[----:B------:R-:W-:Y:S02]  /*0940*/  ULOP3.LUT UP0, URZ, UR17, 0x7fffffff, URZ, 0xc0, !UPT ;  /* 0x7fffffff11ff7892 */ /* 0x000fe4000f80c0ff */
[----:B------:R-:W-:-:S04]  /*0950*/  IMAD.U32 R13, RZ, RZ, UR17 ;  /* 0x00000011ff0d7e24 */ /* 0x000fc8000f8e00ff */
[----:B------:R-:W-:Y:S02]  /*0960*/  PLOP3.LUT P0, PT, PT, PT, UP0, 0x80, 0x8 ;  /* 0x000000000008781c */ /* 0x000fe40003f0f008 */
[----:B------:R-:W-:-:S10]  /*0970*/  DFMA R2, R2, R12, +INF ;  /* 0x7ff000000202742b */ /* 0x000fd4000000000c */
[----:B------:R-:W-:Y:S02]  /*0980*/  FSEL R2, R2, RZ, P0 ;  /* 0x000000ff02027208 */ /* 0x000fe40000000000 */
[----:B------:R-:W-:Y:S01]  /*0990*/  FSEL R3, R3, -QNAN , P0 ;  /* 0xfff0000003037808 */ /* 0x000fe20000000000 */
[----:B------:R-:W-:Y:S06]  /*09a0*/  BRA `(.L_x_16) ;  /* 0x00000004001c7947 */ /* 0x000fec0003800000 */
.L_x_15:
[----:B------:R-:W-:Y:S01]  /*09b0*/  ULOP3.LUT UR7, UR5, 0xfffff, URZ, 0xc0, !UPT ;  /* 0x000fffff05077892 */ /* 0x000fe2000f8ec0ff */
[----:B------:R-:W-:Y:S01]  /*09c0*/  IMAD.MOV.U32 R12, RZ, RZ, RZ ;  /* 0x000000ffff0c7224 */ /* 0x000fe200078e00ff */
[----:B------:R-:W-:Y:S01]  /*09d0*/  UMOV UR10, UR8 ;  /* 0x00000008000a7c82 */ /* 0x000fe20008000000 */
[----:B------:R-:W-:Y:S01]  /*09e0*/  MOV R20, 0x8b7a8b04 ;  /* 0x8b7a8b0400147802 */ /* 0x000fe20000000f00 */
[----:B------:R-:W-:Y:S01]  /*09f0*/  ULOP3.LUT UR11, UR7, 0x3ff00000, URZ, 0xfc, !UPT ;  /* 0x3ff00000070b7892 */ /* 0x000fe2000f8efcff */
[----:B------:R-:W-:Y:S01]  /*0a00*/  IMAD.U32 R18, RZ, RZ, UR10 ;  /* 0x0000000aff127e24 */ /* 0x000fe2000f8e00ff */
[----:B------:R-:W-:Y:S01]  /*0a10*/  UMOV UR18, 0xa9ab0956 ;  /* 0xa9ab095600127882 */ /* 0x000fe20000000000 */
[----:B------:R-:W-:Y:S01]  /*0a20*/  IMAD.MOV.U32 R21, RZ, RZ, 0x3ed0ee25 ;  /* 0x3ed0ee25ff157424 */ /* 0x000fe200078e00ff */
[----:B------:R-:W-:Y:S01]  /*0a30*/  UISETP.GE.U32.AND UP1, UPT, UR11, 0x3ff6a09f, UPT ;  /* 0x3ff6a09f0b00788c */ /* 0x000fe2000bf26070 */
[----:B------:R-:W-:-:S10]  /*0a40*/  UMOV UR19, 0x3f1745cb ;  /* 0x3f1745cb00137882 */ /* 0x000fd40000000000 */
[----:B------:R-:W-:-:S07]  /*0a50*/  @UP1 UIADD3 UR7, UPT, UPT, UR11, -0x100000, URZ ;  /* 0xfff000000b071890 */ /* 0x000fce000fffe0ff */
[----:B------:R-:W-:Y:S01]  /*0a60*/  @UP1 UMOV UR11, UR7 ;  /* 0x00000007000b1c82 */ /* 0x000fe20008000000 */
[----:B------:R-:W-:Y:S01]  /*0a70*/  ULEA.HI UR7, UR5, 0xfffffbcb, URZ, 0xc ;  /* 0xfffffbcb05077891 */ /* 0x000fe2000f8f60ff */
[----:B------:R-:W-:-:S06]  /*0a80*/  MOV R19, UR11 ;  /* 0x0000000b00137c02 */ /* 0x000fcc0008000f00 */
[----:B------:R-:W-:-:S06]  /*0a90*/  DADD R18, R18, 1 ;  /* 0x3ff0000012127429 */ /* 0x000fcc0000000000 */
[----:B------:R-:W0:Y:S02]  /*0aa0*/  MUFU.RCP64H R13, R19 ;  /* 0x00000013000d7308 */ /* 0x000e240000001800 */
[----:B0-----:R-:W-:-:S08]  /*0ab0*/  DFMA R2, -R18, R12, 1 ;  /* 0x3ff000001202742b */ /* 0x001fd0000000010c */
[----:B------:R-:W-:Y:S01]  /*0ac0*/  DFMA R14, R2, R2, R2 ;  /* 0x00000002020e722b */ /* 0x000fe20000000002 */
[----:B------:R-:W-:Y:S01]  /*0ad0*/  IMAD.U32 R2, RZ, RZ, UR10 ;  /* 0x0000000aff027e24 */ /* 0x000fe2000f8e00ff */
[----:B------:R-:W-:Y:S01]  /*0ae0*/  UMOV UR10, 0x3ae80f1e ;  /* 0x3ae80f1e000a7882 */ /* 0x000fe20000000000 */
[----:B------:R-:W-:Y:S01]  /*0af0*/  IMAD.U32 R3, RZ, RZ, UR11 ;  /* 0x0000000bff037e24 */ /* 0x000fe2000f8e00ff */
[----:B------:R-:W-:-:S04]  /*0b00*/  UMOV UR11, 0x3eb1380b ;  /* 0x3eb1380b000b7882 */ /* 0x000fc80000000000 */
[----:B------:R-:W-:Y:S02]  /*0b10*/  DFMA R12, R12, R14, R12 ;  /* 0x0000000e0c0c722b */ /* 0x000fe4000000000c */
[----:B------:R-:W-:-:S08]  /*0b20*/  DADD R2, R2, -1 ;  /* 0xbff0000002027429 */ /* 0x000fd00000000000 */
        /* <DEDUP_REMOVED lines=9> */
[----:B------:R-:W-:Y:S01]  /*0bc0*/  USHF.R.U32.HI UR10, URZ, 0x14, UR5 ;  /* 0x00000014ff0a7899 */ /* 0x000fe20008011605 */
[----:B------:R-:W-:Y:S01]  /*0bd0*/  UMOV UR11, 0x3f3c71c7 ;  /* 0x3f3c71c7000b7882 */ /* 0x000fe20000000000 */
[----:B------:R-:W-:Y:S02]  /*0be0*/  DFMA R22, R2, -R16, R22 ;  /* 0x800000100216722b */ /* 0x000fe40000000016 */
[----:B------:R-:W-:-:S03]  /*0bf0*/  @UP0 UIADD3 UR7, UPT, UPT, UR10, -0x3ff, URZ ;  /* 0xfffffc010a070890 */ /* 0x000fc6000fffe0ff */
[----:B------:R-:W-:Y:S01]  /*0c00*/  DFMA R18, R14, R18, UR18 ;  /* 0x000000120e127e2b */ /* 0x000fe20008000012 */
[----:B------:R-:W-:Y:S01]  /*0c10*/  UMOV UR10, 0x2d1b5154 ;  /* 0x2d1b5154000a7882 */ /* 0x000fe20000000000 */
[----:B------:R-:W-:Y:S01]  /*0c20*/  @UP1 UIADD3 UR7, UPT, UPT, UR7, 0x1, URZ ;  /* 0x0000000107071890 */ /* 0x000fe2000fffe0ff */
[----:B------:R-:W-:Y:S01]  /*0c30*/  UMOV UR18, 0x80000000 ;  /* 0x8000000000127882 */ /* 0x000fe20000000000 */
[----:B------:R-:W-:Y:S02]  /*0c40*/  UMOV UR19, 0x43300000 ;  /* 0x4330000000137882 */ /* 0x000fe40000000000 */
[----:B------:R-:W-:Y:S01]  /*0c50*/  ULOP3.LUT UR7, UR7, 0x80000000, URZ, 0x3c, !UPT ;  /* 0x8000000007077892 */ /* 0x000fe2000f8e3cff */
[----:B------:R-:W-:Y:S02]  /*0c60*/  DMUL R22, R12, R22 ;  /* 0x000000160c167228 */ /* 0x000fe40000000000 */
[----:B------:R-:W-:Y:S01]  /*0c70*/  DFMA R18, R14, R18, UR10 ;  /* 0x0000000a0e127e2b */ /* 0x000fe20008000012 */
[----:B------:R-:W-:Y:S01]  /*0c80*/  UMOV UR10, 0x923be72d ;  /* 0x923be72d000a7882 */ /* 0x000fe20000000000 */
[----:B------:R-:W-:-:S06]  /*0c90*/  UMOV UR11, 0x3f624924 ;  /* 0x3f624924000b7882 */ /* 0x000fcc0000000000 */
[----:B------:R-:W-:Y:S01]  /*0ca0*/  DFMA R20, R14, R18, UR10 ;  /* 0x0000000a0e147e2b */ /* 0x000fe20008000012 */
[----:B------:R-:W-:Y:S01]  /*0cb0*/  UMOV UR10, 0x9999a3c4 ;  /* 0x9999a3c4000a7882 */ /* 0x000fe20000000000 */
[----:B------:R-:W-:Y:S01]  /*0cc0*/  IMAD.U32 R18, RZ, RZ, UR7 ;  /* 0x00000007ff127e24 */ /* 0x000fe2000f8e00ff */
[----:B------:R-:W-:Y:S01]  /*0cd0*/  UMOV UR11, 0x3f899999 ;  /* 0x3f899999000b7882 */ /* 0x000fe20000000000 */
[----:B------:R-:W-:-:S04]  /*0ce0*/  IMAD.MOV.U32 R19, RZ, RZ, 0x43300000 ;  /* 0x43300000ff137424 */ /* 0x000fc800078e00ff */
        /* <DEDUP_REMOVED lines=19> */
.L_x_16:
[----:B------:R-:W-:Y:S01]  /*0e20*/  UMOV UR10, 0xbaaafad3 ;  /* 0xbaaafad3000a7882 */ /* 0x000fe20000000000 */
[----:B------:R-:W-:Y:S01]  /*0e30*/  UMOV UR11, 0x3c695355 ;  /* 0x3c695355000b7882 */ /* 0x000fe20000000000 */
[----:B------:R-:W0:Y:S01]  /*0e40*/  F2F.F64.F32 R8, R8 ;  /* 0x0000000800087310 */ /* 0x000e220000201800 */
[----:B------:R-:W-:Y:S01]  /*0e50*/  DMUL R12, R10, UR10 ;  /* 0x0000000a0a0c7c28 */ /* 0x000fe20008000000 */
[----:B------:R-:W-:Y:S01]  /*0e60*/  BSSY.RECONVERGENT B0, `(.L_x_17) ;  /* 0x000000c000007945 */ /* 0x000fe20003800200 */
[----:B------:R-:W-:Y:S01]  /*0e70*/  DMUL R14, R2, UR10 ;  /* 0x0000000a020e7c28 */ /* 0x000fe20008000000 */
[----:B------:R-:W-:Y:S01]  /*0e80*/  UMOV UR10, 0x1526e50e ;  /* 0x1526e50e000a7882 */ /* 0x000fe20000000000 */
[----:B------:R-:W-:Y:S01]  /*0e90*/  UMOV UR11, 0x3fdbcb7b ;  /* 0x3fdbcb7b000b7882 */ /* 0x000fe20000000000 */
[----:B------:R-:W-:-:S03]  /*0ea0*/  MOV R0, 0xf20 ;  /* 0x00000f2000007802 */ /* 0x000fc60000000f00 */
[----:B------:R-:W-:Y:S02]  /*0eb0*/  DFMA R12, R10, UR10, R12 ;  /* 0x0000000a0a0c7c2b */ /* 0x000fe4000800000c */
[----:B------:R-:W-:-:S08]  /*0ec0*/  DFMA R14, R2, UR10, R14 ;  /* 0x0000000a020e7c2b */ /* 0x000fd0000800000e */
[----:B------:R-:W-:-:S08]  /*0ed0*/  DADD R14, -R12, R14 ;  /* 0x000000000c0e7229 */ /* 0x000fd0000000010e */
[----:B0-----:R-:W-:-:S10]  /*0ee0*/  DFMA R24, R14, R8, R12 ;  /* 0x000000080e18722b */ /* 0x001fd4000000000c */
[----:B------:R-:W-:Y:S01]  /*0ef0*/  MOV R2, R24 ;  /* 0x0000001800027202 */ /* 0x000fe20000000f00 */
[----:B------:R-:W-:-:S07]  /*0f00*/  IMAD.MOV.U32 R3, RZ, RZ, R25 ;  /* 0x000000ffff037224 */ /* 0x000fce00078e0019 */
[----:B------:R-:W-:Y:S05]  /*0f10*/  CALL.REL.NOINC `($_Z20initializeVectorsGpuPdddP17curandStateXORWOW$__internal_accurate_pow) ;  /* 0x0000001000a07944 */ /* 0x000fea0003c00000 */
[----:B------:R-:W-:Y:S05]  /*0f20*/  BSYNC.RECONVERGENT B0 ;  /* 0x0000000000007941 */ /* 0x000fea0003800200 */
.L_x_17:
[----:B------:R-:W-:Y:S01]  /*0f30*/  DADD R2, R24, 10 ;  /* 0x4024000018027429 */ /* 0x000fe20000000000 */
[----:B------:R-:W-:Y:S09]  /*0f40*/  BSSY.RECONVERGENT B0, `(.L_x_18) ;  /* 0x000000f000007945 */ /* 0x000ff20003800200 */
[----:B------:R-:W-:Y:S01]  /*0f50*/  LOP3.LUT R2, R3, 0x7ff00000, RZ, 0xc0, !PT ;  /* 0x7ff0000003027812 */ /* 0x000fe200078ec0ff */
[----:B------:R-:W-:-:S03]  /*0f60*/  IMAD.MOV.U32 R3, RZ, RZ, R9 ;  /* 0x000000ffff037224 */ /* 0x000fc600078e0009 */
[----:B------:R-:W-:Y:S01]  /*0f70*/  ISETP.NE.AND P0, PT, R2, 0x7ff00000, PT ;  /* 0x7ff000000200780c */ /* 0x000fe20003f05270 */
[----:B------:R-:W-:-:S12]  /*0f80*/  IMAD.MOV.U32 R2, RZ, RZ, R8 ;  /* 0x000000ffff027224 */ /* 0x000fd800078e0008 */
[----:B------:R-:W-:Y:S05]  /*0f90*/  @P0 BRA `(.L_x_19) ;  /* 0x0000000000240947 */ /* 0x000fea0003800000 */
[----:B------:R-:W-:-:S14]  /*0fa0*/  DSETP.NAN.AND P0, PT, R24, R24, PT ;  /* 0x000000181800722a */ /* 0x000fdc0003f08000 */
[----:B------:R-:W-:Y:S05]  /*0fb0*/  @P0 BRA `(.L_x_20) ;  /* 0x0000000000180947 */ /* 0x000fea0003800000 */
[----:B------:R-:W-:-:S14]  /*0fc0*/  DSETP.NEU.AND P0, PT, |R24|, +INF , PT ;  /* 0x7ff000001800742a */ /* 0x000fdc0003f0d200 */
[----:B------:R-:W-:Y:S05]  /*0fd0*/  @P0 BRA `(.L_x_19) ;  /* 0x0000000000140947 */ /* 0x000fea0003800000 */
[----:B------:R-:W-:Y:S02]  /*0fe0*/  ISETP.GE.AND P0, PT, R25, RZ, PT ;  /* 0x000000ff1900720c */ /* 0x000fe40003f06270 */
[----:B------:R-:W-:Y:S02]  /*0ff0*/  MOV R2, RZ ;  /* 0x000000ff00027202 */ /* 0x000fe40000000f00 */
[----:B------:R-:W-:Y:S01]  /*1000*/  SEL R3, RZ, 0x7ff00000, !P0 ;  /* 0x7ff00000ff037807 */ /* 0x000fe20004000000 */
[----:B------:R-:W-:Y:S08]  /*1010*/  BRA `(.L_x_19) ;  /* 0x0000000000047947 */ /* 0x000ff00003800000 */
.L_x_20:
[----:B------:R-:W-:-:S11]  /*1020*/  DADD R2, R24, 10 ;  /* 0x4024000018027429 */ /* 0x000fd60000000000 */
.L_x_19:
[----:B------:R-:W-:Y:S05]  /*1030*/  BSYNC.RECONVERGENT B0 ;  /* 0x0000000000007941 */ /* 0x000fea0003800200 */
.L_x_18:
[----:B------:R-:W0:Y:S01]  /*1040*/  LDC.64 R8, c[0x0][0x380] ;  /* 0x0000e000ff087b82 */ /* 0x000e220000000a00 */
[----:B------:R-:W-:-:S06]  /*1050*/  DSETP.NEU.AND P0, PT, R24, RZ, PT ;  /* 0x000000ff1800722a */ /* 0x000fcc0003f0d000 */
[----:B------:R-:W-:Y:S02]  /*1060*/  FSEL R2, R2, RZ, P0 ;  /* 0x000000ff02027208 */ /* 0x000fe40000000000 */
[----:B------:R-:W-:Y:S01]  /*1070*/  FSEL R3, R3, 1.875, P0 ;  /* 0x3ff0000003037808 */ /* 0x000fe20000000000 */
[----:B0-----:R-:W-:-:S05]  /*1080*/  IMAD.WIDE R24, R26, 0x8, R8 ;  /* 0x000000081a187825 */ /* 0x001fca00078e0208 */
[----:B------:R0:W-:Y:S04]  /*1090*/  STG.E.64 desc[UR12][R24.64], R2 ;  /* 0x0000000218007986 */ /* 0x0001e8000c101b0c */
[----:B------:R-:W2:Y:S04]  /*10a0*/  LDG.E.64 R8, desc[UR12][R6.64] ;  /* 0x0000000c06087981 */ /* 0x000ea8000c1e1b00 */
[----:B------:R-:W3:Y:S04]  /*10b0*/  LDG.E.64 R12, desc[UR12][R6.64+0x10] ;  /* 0x0000100c060c7981 */ /* 0x000ee8000c1e1b00 */
[----:B------:R-:W4:Y:S01]  /*10c0*/  LDG.E.64 R10, desc[UR12][R6.64+0x8] ;  /* 0x0000080c060a7981 */ /* 0x000f22000c1e1b00 */
[----:B------:R-:W-:Y:S01]  /*10d0*/  UISETP.GE.U32.AND UP0, UPT, UR14, 0x7fefffff, UPT ;  /* 0x7fefffff0e00788c */ /* 0x000fe2000bf06070 */
[----:B0-----:R-:W-:Y:S01]  /*10e0*/  IMAD.MOV.U32 R3, RZ, RZ, 0x2f800000 ;  /* 0x2f800000ff037424 */ /* 0x001fe200078e00ff */
[----:B--2---:R-:W-:Y:S01]  /*10f0*/  SHF.R.U32.HI R0, RZ, 0x2, R9 ;  /* 0x00000002ff007819 */ /* 0x004fe20000011609 */
[----:B------:R-:W-:-:S03]  /*1100*/  VIADD R16, R8, 0x587c5 ;  /* 0x000587c508107836 */ /* 0x000fc60000000000 */
[----:B------:R-:W-:Y:S01]  /*1110*/  LOP3.LUT R0, R0, R9, RZ, 0x3c, !PT ;  /* 0x0000000900007212 */ /* 0x000fe200078e3cff */
[----:B---3--:R-:W-:Y:S01]  /*1120*/  IMAD.SHL.U32 R9, R13, 0x10, RZ ;  /* 0x000000100d097824 */ /* 0x008fe200078e00ff */
[----:B------:R-:W-:Y:S01]  /*1130*/  MOV R19, R12 ;  /* 0x0000000c00137202 */ /* 0x000fe20000000f00 */
[----:B----4-:R-:W-:Y:S02]  /*1140*/  IMAD.MOV.U32 R18, RZ, RZ, R11 ;  /* 0x000000ffff127224 */ /* 0x010fe400078e000b */
[C---:B------:R-:W-:Y:S02]  /*1150*/  IMAD.SHL.U32 R14, R0.reuse, 0x2, RZ ;  /* 0x00000002000e7824 */ /* 0x040fe400078e00ff */
[----:B------:R-:W-:Y:S01]  /*1160*/  IMAD.MOV.U32 R17, RZ, RZ, R10 ;  /* 0x000000ffff117224 */ /* 0x000fe200078e000a */
[----:B------:R0:W-:Y:S01]  /*1170*/  STG.E.64 desc[UR12][R6.64+0x8], R18 ;  /* 0x0000081206007986 */ /* 0x0001e2000c101b0c */
[----:B------:R-:W-:Y:S01]  /*1180*/  IMAD.MOV.U32 R10, RZ, RZ, R13 ;  /* 0x000000ffff0a7224 */ /* 0x000fe200078e000d */
[----:B------:R-:W-:-:S02]  /*1190*/  LOP3.LUT R14, R0, R14, R9, 0x96, !PT ;  /* 0x0000000e000e7212 */ /* 0x000fc400078e9609 */
[----:B------:R0:W-:Y:S02]  /*11a0*/  STG.E.64 desc[UR12][R6.64], R16 ;  /* 0x0000001006007986 */ /* 0x0001e4000c101b0c */
[----:B------:R-:W-:-:S04]  /*11b0*/  LOP3.LUT R11, R14, R13, RZ, 0x3c, !PT ;  /* 0x0000000d0e0b7212 */ /* 0x000fc800078e3cff */
[----:B------:R-:W-:Y:S01]  /*11c0*/  IADD3 R0, PT, PT, R11, R16, RZ ;  /* 0x000000100b007210 */ /* 0x000fe20007ffe0ff */
[----:B------:R0:W-:Y:S03]  /*11d0*/  STG.E.64 desc[UR12][R6.64+0x10], R10 ;  /* 0x0000100a06007986 */ /* 0x0001e6000c101b0c */
[----:B------:R-:W-:-:S05]  /*11e0*/  I2FP.F32.U32 R0, R0 ;  /* 0x0000000000007245 */ /* 0x000fca0000201000 */
[----:B------:R-:W-:Y:S01]  /*11f0*/  FFMA R8, R0, R3, 1.1641532182693481445e-10 ;  /* 0x2f00000000087423 */ /* 0x000fe20000000003 */
[----:B------:R-:W-:Y:S06]  /*1200*/  BRA.U !UP0, `(.L_x_21) ;  /* 0x00000001081c7547 */ /* 0x000fec000b800000 */
[----:B------:R-:W-:Y:S01]  /*1210*/  IMAD.MOV.U32 R2, RZ, RZ, 0x0 ;  /* 0x00000000ff027424 */ /* 0x000fe200078e00ff */
[----:B------:R-:W-:Y:S01]  /*1220*/  LOP3.LUT P0, RZ, R5, 0x7fffffff, RZ, 0xc0, !PT ;  /* 0x7fffffff05ff7812 */ /* 0x000fe2000780c0ff */
[----:B------:R-:W-:-:S06]  /*1230*/  IMAD.MOV.U32 R3, RZ, RZ, 0x7ff00000 ;  /* 0x7ff00000ff037424 */ /* 0x000fcc00078e00ff */
[----:B------:R-:W-:-:S10]  /*1240*/  DFMA R2, R4, R2, +INF ;  /* 0x7ff000000402742b */ /* 0x000fd40000000002 */
[----:B------:R-:W-:Y:S02]  /*1250*/  FSEL R2, R2, RZ, P0 ;  /* 0x000000ff02027208 */ /* 0x000fe40000000000 */
[----:B------:R-:W-:Y:S01]  /*1260*/  FSEL R3, R3, -QNAN , P0 ;  /* 0xfff0000003037808 */ /* 0x000fe20000000000 */
[----:B------:R-:W-:Y:S06]  /*1270*/  BRA `(.L_x_22) ;  /* 0x0000000400187947 */ /* 0x000fec0003800000 */
.L_x_21:
[----:B------:R-:W-:Y:S01]  /*1280*/  ULOP3.LUT UR7, UR4, 0xfffff, URZ, 0xc0, !UPT ;  /* 0x000fffff04077892 */ /* 0x000fe2000f8ec0ff */
[----:B0-----:R-:W-:Y:S01]  /*1290*/  MOV R10, UR6 ;  /* 0x00000006000a7c02 */ /* 0x001fe20008000f00 */
[----:B------:R-:W-:Y:S01]  /*12a0*/  IMAD.MOV.U32 R4, RZ, RZ, RZ ;  /* 0x000000ffff047224 */ /* 0x000fe200078e00ff */
[----:B------:R-:W0:Y:S01]  /*12b0*/  LDCU UR6, c[0x0][0x38c] ;  /* 0x00007180ff0677ac */ /* 0x000e220008000800 */
[----:B------:R-:W-:Y:S01]  /*12c0*/  IMAD.MOV.U32 R14, RZ, RZ, -0x748574fc ;  /* 0x8b7a8b04ff0e7424 */ /* 0x000fe200078e00ff */
[----:B------:R-:W-:Y:S01]  /*12d0*/  MOV R15, 0x3ed0ee25 ;  /* 0x3ed0ee25000f7802 */ /* 0x000fe20000000f00 */
[----:B------:R-:W-:Y:S01]  /*12e0*/  IMAD.MOV.U32 R19, RZ, RZ, 0x43300000 ;  /* 0x43300000ff137424 */ /* 0x000fe200078e00ff */
[----:B------:R-:W-:Y:S01]  /*12f0*/  ULOP3.LUT UR7, UR7, 0x3ff00000, URZ, 0xfc, !UPT ;  /* 0x3ff0000007077892 */ /* 0x000fe2000f8efcff */
[----:B------:R-:W-:-:S03]  /*1300*/  UMOV UR11, 0x3eb1380b ;  /* 0x3eb1380b000b7882 */ /* 0x000fc60000000000 */
[----:B------:R-:W-:Y:S02]  /*1310*/  UISETP.GE.U32.AND UP1, UPT, UR7, 0x3ff6a09f, UPT ;  /* 0x3ff6a09f0700788c */ /* 0x000fe4000bf26070 */
[----:B0-----:R-:W-:-:S09]  /*1320*/  UISETP.GE.AND UP0, UPT, UR6, 0x100000, UPT ;  /* 0x001000000600788c */ /* 0x001fd2000bf06270 */
[----:B------:R-:W-:Y:S02]  /*1330*/  @UP1 UIADD3 UR10, UPT, UPT, UR7, -0x100000, URZ ;  /* 0xfff00000070a1890 */ /* 0x000fe4000fffe0ff */
[----:B------:R-:W-:Y:S02]  /*1340*/  USHF.R.U32.HI UR6, URZ, 0x14, UR4 ;  /* 0x00000014ff067899 */ /* 0x000fe40008011604 */
[----:B------:R-:W-:-:S03]  /*1350*/  ULEA.HI UR4, UR4, 0xfffffbcb, URZ, 0xc ;  /* 0xfffffbcb04047891 */ /* 0x000fc6000f8f60ff */
[----:B------:R-:W-:Y:S01]  /*1360*/  @UP1 UMOV UR7, UR10 ;  /* 0x0000000a00071c82 */ /* 0x000fe20008000000 */
[----:B------:R-:W-:Y:S01]  /*1370*/  UMOV UR10, 0x3ae80f1e ;  /* 0x3ae80f1e000a7882 */ /* 0x000fe20000000000 */
[----:B------:R-:W-:Y:S01]  /*1380*/  IMAD.U32 R11, RZ, RZ, UR7 ;  /* 0x00000007ff0b7e24 */ /* 0x000fe2000f8e00ff */
[----:B------:R-:W-:Y:S01]  /*1390*/  @UP0 UIADD3 UR4, UPT, UPT, UR6, -0x3ff, URZ ;  /* 0xfffffc0106040890 */ /* 0x000fe2000fffe0ff */
[----:B------:R-:W-:Y:S02]  /*13a0*/  UMOV UR7, 0x3f3c71c7 ;  /* 0x3f3c71c700077882 */ /* 0x000fe40000000000 */
[----:B------:R-:W-:Y:S01]  /*13b0*/  UMOV UR6, 0x2d1b5154 ;  /* 0x2d1b515400067882 */ /* 0x000fe20000000000 */
[----:B------:R-:W-:Y:S01]  /*13c0*/  @UP1 UIADD3 UR4, UPT, UPT, UR4, 0x1, URZ ;  /* 0x0000000104041890 */ /* 0x000fe2000fffe0ff */
[----:B------:R-:W-:-:S03]  /*13d0*/  DADD R12, R10, 1 ;  /* 0x3ff000000a0c7429 */ /* 0x000fc60000000000 */
[----:B------:R-:W-:-:S03]  /*13e0*/  ULOP3.LUT UR4, UR4, 0x80000000, URZ, 0x3c, !UPT ;  /* 0x8000000004047892 */ /* 0x000fc6000f8e3cff */
[----:B------:R-:W0:Y:S03]  /*13f0*/  MUFU.RCP64H R5, R13 ;  /* 0x0000000d00057308 */ /* 0x000e260000001800 */
[----:B------:R-:W-:Y:S01]  /*1400*/  IMAD.U32 R18, RZ, RZ, UR4 ;  /* 0x00000004ff127e24 */ /* 0x000fe2000f8e00ff */
        /* <DEDUP_REMOVED lines=25> */
[----:B------:R-:W-:Y:S01]  /*15a0*/  UMOV UR7, 0x3f899999 ;  /* 0x3f89999900077882 */ /* 0x000fe20000000000 */
[----:B------:R-:W-:Y:S01]  /*15b0*/  DADD R12, R18, -UR10 ;  /* 0x8000000a120c7e29 */ /* 0x000fe20008000000 */
[----:B------:R-:W-:Y:S01]  /*15c0*/  UMOV UR10, 0xfefa39ef ;  /* 0xfefa39ef000a7882 */ /* 0x000fe20000000000 */
[----:B------:R-:W-:-:S03]  /*15d0*/  UMOV UR11, 0x3fe62e42 ;  /* 0x3fe62e42000b7882 */ /* 0x000fc60000000000 */
[----:B------:R-:W-:Y:S01]  /*15e0*/  DFMA R14, R10, R14, UR6 ;  /* 0x000000060a0e7e2b */ /* 0x000fe2000800000e */
[----:B------:R-:W-:Y:S01]  /*15f0*/  UMOV UR6, 0x55555554 ;  /* 0x5555555400067882 */ /* 0x000fe20000000000 */
[----:B------:R-:W-:Y:S01]  /*1600*/  UMOV UR7, 0x3fb55555 ;  /* 0x3fb5555500077882 */ /* 0x000fe20000000000 */
[----:B------:R-:W-:-:S05]  /*1610*/  DFMA R2, R12, UR10, R6 ;  /* 0x0000000a0c027c2b */ /* 0x000fca0008000006 */
[----:B------:R-:W-:Y:S01]  /*1620*/  DFMA R14, R10, R14, UR6 ;  /* 0x000000060a0e7e2b */ /* 0x000fe2000800000e */
[----:B------:R-:W-:Y:S01]  /*1630*/  UMOV UR6, 0xfefa39ef ;  /* 0xfefa39ef00067882 */ /* 0x000fe20000000000 */
[----:B------:R-:W-:Y:S02]  /*1640*/  UMOV UR7, 0x3fe62e42 ;  /* 0x3fe62e4200077882 */ /* 0x000fe40000000000 */
[----:B------:R-:W-:Y:S01]  /*1650*/  DFMA R18, R12, -UR6, R2 ;  /* 0x800000060c127c2b */ /* 0x000fe20008000002 */
[----:B------:R-:W-:Y:S01]  /*1660*/  UMOV UR6, 0x3b39803f ;  /* 0x3b39803f00067882 */ /* 0x000fe20000000000 */
[----:B------:R-:W-:Y:S02]  /*1670*/  UMOV UR7, 0x3c7abc9e ;  /* 0x3c7abc9e00077882 */ /* 0x000fe40000000000 */
[----:B------:R-:W-:-:S04]  /*1680*/  DMUL R14, R10, R14 ;  /* 0x0000000e0a0e7228 */ /* 0x000fc80000000000 */
[----:B------:R-:W-:-:S04]  /*1690*/  DADD R18, -R6, R18 ;  /* 0x0000000006127229 */ /* 0x000fc80000000112 */
[----:B------:R-:W-:-:S08]  /*16a0*/  DFMA R14, R6, R14, R16 ;  /* 0x0000000e060e722b */ /* 0x000fd00000000010 */
[----:B------:R-:W-:-:S08]  /*16b0*/  DADD R14, R14, -R18 ;  /* 0x000000000e0e7229 */ /* 0x000fd00000000812 */
[----:B------:R-:W-:-:S08]  /*16c0*/  DFMA R14, R12, UR6, R14 ;  /* 0x000000060c0e7c2b */ /* 0x000fd0000800000e */
[----:B------:R-:W-:-:S11]  /*16d0*/  DADD R2, R2, R14 ;  /* 0x0000000002027229 */ /* 0x000fd6000000000e */
.L_x_22:
[----:B------:R-:W-:-:S09]  /*16e0*/  UISETP.GE.U32.AND UP0, UPT, UR9, 0x7fefffff, UPT ;  /* 0x7fefffff0900788c */ /* 0x000fd2000bf06070 */
[----:B------:R-:W-:Y:S05]  /*16f0*/  BRA.U !UP0, `(.L_x_23) ;  /* 0x0000000108287547 */ /* 0x000fea000b800000 */
[----:B------:R-:W-:Y:S01]  /*1700*/  IMAD.MOV.U32 R4, RZ, RZ, 0x0 ;  /* 0x00000000ff047424 */ /* 0x000fe200078e00ff */
[----:B------:R-:W-:Y:S01]  /*1710*/  MOV R5, 0x7ff00000 ;  /* 0x7ff0000000057802 */ /* 0x000fe20000000f00 */
[----:B0-----:R-:W-:Y:S01]  /*1720*/  IMAD.U32 R6, RZ, RZ, UR16 ;  /* 0x00000010ff067e24 */ /* 0x001fe2000f8e00ff */
[----:B------:R-:W-:Y:S02]  /*1730*/  ULOP3.LUT UP0, URZ, UR17, 0x7fffffff, URZ, 0xc0, !UPT ;  /* 0x7fffffff11ff7892 */ /* 0x000fe4000f80c0ff */
[----:B------:R-:W-:-:S04]  /*1740*/  IMAD.U32 R7, RZ, RZ, UR17 ;  /* 0x00000011ff077e24 */ /* 0x000fc8000f8e00ff */
[----:B------:R-:W-:Y:S02]  /*1750*/  PLOP3.LUT P0, PT, PT, PT, UP0, 0x80, 0x8 ;  /* 0x000000000008781c */ /* 0x000fe40003f0f008 */
[----:B------:R-:W-:-:S10]  /*1760*/  DFMA R4, R4, R6, +INF ;  /* 0x7ff000000404742b */ /* 0x000fd40000000006 */
[----:B------:R-:W-:Y:S02]  /*1770*/  FSEL R4, R4, RZ, P0 ;  /* 0x000000ff04047208 */ /* 0x000fe40000000000 */
[----:B------:R-:W-:Y:S01]  /*1780*/  FSEL R5, R5, -QNAN , P0 ;  /* 0xfff0000005057808 */ /* 0x000fe20000000000 */
[----:B------:R-:W-:Y:S06]  /*1790*/  BRA `(.L_x_24) ;  /* 0x0000000400187947 */ /* 0x000fec0003800000 */
.L_x_23:
[----:B------:R-:W-:Y:S01]  /*17a0*/  ULOP3.LUT UR4, UR5, 0xfffff, URZ, 0xc0, !UPT ;  /* 0x000fffff05047892 */ /* 0x000fe2000f8ec0ff */
[----:B------:R-:W-:Y:S01]  /*17b0*/  IMAD.U32 R12, RZ, RZ, UR8 ;  /* 0x00000008ff0c7e24 */ /* 0x000fe2000f8e00ff */
[----:B------:R-:W-:Y:S01]  /*17c0*/  UMOV UR6, 0x3ae80f1e ;  /* 0x3ae80f1e00067882 */ /* 0x000fe20000000000 */
[----:B0-----:R-:W-:Y:S01]  /*17d0*/  IMAD.MOV.U32 R6, RZ, RZ, RZ ;  /* 0x000000ffff067224 */ /* 0x001fe200078e00ff */
[----:B------:R-:W-:Y:S01]  /*17e0*/  ULOP3.LUT UR9, UR4, 0x3ff00000, URZ, 0xfc, !UPT ;  /* 0x3ff0000004097892 */ /* 0x000fe2000f8efcff */
[----:B------:R-:W-:Y:S01]  /*17f0*/  IMAD.MOV.U32 R16, RZ, RZ, -0x748574fc ;  /* 0x8b7a8b04ff107424 */ /* 0x000fe200078e00ff */
[----:B------:R-:W-:Y:S01]  /*1800*/  UMOV UR7, 0x3eb1380b ;  /* 0x3eb1380b00077882 */ /* 0x000fe20000000000 */
[----:B------:R-:W-:Y:S01]  /*1810*/  IMAD.MOV.U32 R17, RZ, RZ, 0x3ed0ee25 ;  /* 0x3ed0ee25ff117424 */ /* 0x000fe200078e00ff */
[----:B------:R-:W-:Y:S01]  /*1820*/  UISETP.GE.U32.AND UP1, UPT, UR9, 0x3ff6a09f, UPT ;  /* 0x3ff6a09f0900788c */ /* 0x000fe2000bf26070 */
[----:B------:R-:W-:-:S10]  /*1830*/  IMAD.MOV.U32 R21, RZ, RZ, 0x43300000 ;  /* 0x43300000ff157424 */ /* 0x000fd400078e00ff */
[----:B------:R-:W-:-:S07]  /*1840*/  @UP1 UIADD3 UR4, UPT, UPT, UR9, -0x100000, URZ ;  /* 0xfff0000009041890 */ /* 0x000fce000fffe0ff */
[----:B------:R-:W-:Y:S02]  /*1850*/  @UP1 UMOV UR9, UR4 ;  /* 0x0000000400091c82 */ /* 0x000fe40008000000 */
[----:B------:R-:W-:Y:S02]  /*1860*/  MOV R13, UR9 ;  /* 0x00000009000d7c02 */ /* 0x000fe40008000f00 */
[----:B------:R-:W0:Y:S04]  /*1870*/  LDCU UR4, c[0x0][0x394] ;  /* 0x00007280ff0477ac */ /* 0x000e280008000800 */
[----:B------:R-:W-:-:S06]  /*1880*/  DADD R14, R12, 1 ;  /* 0x3ff000000c0e7429 */ /* 0x000fcc0000000000 */
[----:B------:R-:W1:Y:S01]  /*1890*/  MUFU.RCP64H R7, R15 ;  /* 0x0000000f00077308 */ /* 0x000e620000001800 */
[----:B0-----:R-:W-:Y:S02]  /*18a0*/  UISETP.GE.AND UP0, UPT, UR4, 0x100000, UPT ;  /* 0x001000000400788c */ /* 0x001fe4000bf06270 */
[----:B------:R-:W-:Y:S02]  /*18b0*/  USHF.R.U32.HI UR4, URZ, 0x14, UR5 ;  /* 0x00000014ff047899 */ /* 0x000fe40008011605 */
[----:B------:R-:W-:Y:S01]  /*18c0*/  ULEA.HI UR5, UR5, 0xfffffbcb, URZ, 0xc ;  /* 0xfffffbcb05057891 */ /* 0x000fe2000f8f60ff */
[----:B-1----:R-:W-:-:S06]  /*18d0*/  DFMA R4, -R14, R6, 1 ;  /* 0x3ff000000e04742b */ /* 0x002fcc0000000106 */
[----:B------:R-:W-:-:S03]  /*18e0*/  @UP0 UIADD3 UR5, UPT, UPT, UR4, -0x3ff, URZ ;  /* 0xfffffc0104050890 */ /* 0x000fc6000fffe0ff */
[----:B------:R-:W-:Y:S01]  /*18f0*/  UMOV UR4, 0x9999a3c4 ;  /* 0x9999a3c400047882 */ /* 0x000fe20000000000 */
[----:B------:R-:W-:Y:S01]  /*1900*/  @UP1 UIADD3 UR5, UPT, UPT, UR5, 0x1, URZ ;  /* 0x0000000105051890 */ /* 0x000fe2000fffe0ff */
[----:B------:R-:W-:Y:S02]  /*1910*/  DFMA R10, R4, R4, R4 ;  /* 0x00000004040a722b */ /* 0x000fe40000000004 */
[----:B------:R-:W-:Y:S01]  /*1920*/  DADD R4, R12, -1 ;  /* 0xbff000000c047429 */ /* 0x000fe20000000000 */
[----:B------:R-:W-:-:S05]  /*1930*/  ULOP3.LUT UR5, UR5, 0x80000000, URZ, 0x3c, !UPT ;  /* 0x8000000005057892 */ /* 0x000fca000f8e3cff */
[----:B------:R-:W-:Y:S01]  /*1940*/  DFMA R6, R6, R10, R6 ;  /* 0x0000000a0606722b */ /* 0x000fe20000000006 */
[----:B------:R-:W-:Y:S01]  /*1950*/  MOV R20, UR5 ;  /* 0x0000000500147c02 */ /* 0x000fe20008000f00 */
[----:B------:R-:W-:-:S06]  /*1960*/  UMOV UR5, 0x3f899999 ;  /* 0x3f89999900057882 */ /* 0x000fcc0000000000 */
        /* <DEDUP_REMOVED lines=21> */
[----:B------:R-:W-:Y:S02]  /*1ac0*/  UMOV UR7, 0x43300000 ;  /* 0x4330000000077882 */ /* 0x000fe40000000000 */
[----:B------:R-:W-:Y:S01]  /*1ad0*/  DADD R14, R20, -UR6 ;  /* 0x80000006140e7e29 */ /* 0x000fe20008000000 */
[----:B------:R-:W-:Y:S01]  /*1ae0*/  UMOV UR6, 0xfefa39ef ;  /* 0xfefa39ef00067882 */ /* 0x000fe20000000000 */
[----:B------:R-:W-:Y:S02]  /*1af0*/  UMOV UR7, 0x3fe62e42 ;  /* 0x3fe62e4200077882 */ /* 0x000fe40000000000 */
[----:B------:R-:W-:Y:S01]  /*1b00*/  DFMA R16, R12, R16, UR4 ;  /* 0x000000040c107e2b */ /* 0x000fe20008000010 */
[----:B------:R-:W-:Y:S01]  /*1b10*/  UMOV UR4, 0x55555554 ;  /* 0x5555555400047882 */ /* 0x000fe20000000000 */
[----:B------:R-:W-:-:S02]  /*1b20*/  UMOV UR5, 0x3fb55555 ;  /* 0x3fb5555500057882 */ /* 0x000fc40000000000 */
[----:B------:R-:W-:-:S04]  /*1b30*/  DFMA R4, R14, UR6, R10 ;  /* 0x000000060e047c2b */ /* 0x000fc8000800000a */
        /* <DEDUP_REMOVED lines=12> */
.L_x_24:
        /* <DEDUP_REMOVED lines=13> */
[----:B------:R-:W-:Y:S02]  /*1cd0*/  IMAD.MOV.U32 R2, RZ, RZ, R4 ;  /* 0x000000ffff027224 */ /* 0x000fe400078e0004 */
[----:B------:R-:W-:-:S07]  /*1ce0*/  IMAD.MOV.U32 R3, RZ, RZ, R5 ;  /* 0x000000ffff037224 */ /* 0x000fce00078e0005 */
[----:B------:R-:W-:Y:S05]  /*1cf0*/  CALL.REL.NOINC `($_Z20initializeVectorsGpuPdddP17curandStateXORWOW$__internal_accurate_pow) ;  /* 0x0000000400287944 */ /* 0x000fea0003c00000 */
[----:B------:R-:W-:Y:S05]  /*1d00*/  BSYNC.RECONVERGENT B0 ;  /* 0x0000000000007941 */ /* 0x000fea0003800200 */
.L_x_25:
[----:B------:R-:W-:Y:S01]  /*1d10*/  DADD R2, R4, 10 ;  /* 0x4024000004027429 */ /* 0x000fe20000000000 */
[----:B------:R-:W-:Y:S09]  /*1d20*/  BSSY.RECONVERGENT B0, `(.L_x_26) ;  /* 0x000000f000007945 */ /* 0x000ff20003800200 */
[----:B------:R-:W-:Y:S01]  /*1d30*/  LOP3.LUT R2, R3, 0x7ff00000, RZ, 0xc0, !PT ;  /* 0x7ff0000003027812 */ /* 0x000fe200078ec0ff */
[----:B------:R-:W-:-:S03]  /*1d40*/  IMAD.MOV.U32 R3, RZ, RZ, R9 ;  /* 0x000000ffff037224 */ /* 0x000fc600078e0009 */
[----:B------:R-:W-:Y:S02]  /*1d50*/  ISETP.NE.AND P0, PT, R2, 0x7ff00000, PT ;  /* 0x7ff000000200780c */ /* 0x000fe40003f05270 */
[----:B------:R-:W-:-:S11]  /*1d60*/  MOV R2, R8 ;  /* 0x0000000800027202 */ /* 0x000fd60000000f00 */
[----:B------:R-:W-:Y:S05]  /*1d70*/  @P0 BRA `(.L_x_27) ;  /* 0x0000000000240947 */ /* 0x000fea0003800000 */
[----:B------:R-:W-:-:S14]  /*1d80*/  DSETP.NAN.AND P0, PT, R4, R4, PT ;  /* 0x000000040400722a */ /* 0x000fdc0003f08000 */
[----:B------:R-:W-:Y:S05]  /*1d90*/  @P0 BRA `(.L_x_28) ;  /* 0x0000000000180947 */ /* 0x000fea0003800000 */
[----:B------:R-:W-:-:S14]  /*1da0*/  DSETP.NEU.AND P0, PT, |R4|, +INF , PT ;  /* 0x7ff000000400742a */ /* 0x000fdc0003f0d200 */
[----:B------:R-:W-:Y:S05]  /*1db0*/  @P0 BRA `(.L_x_27) ;  /* 0x0000000000140947 */ /* 0x000fea0003800000 */
[----:B------:R-:W-:Y:S01]  /*1dc0*/  ISETP.GE.AND P0, PT, R5, RZ, PT ;  /* 0x000000ff0500720c */ /* 0x000fe20003f06270 */
[----:B------:R-:W-:-:S03]  /*1dd0*/  IMAD.MOV.U32 R2, RZ, RZ, RZ ;  /* 0x000000ffff027224 */ /* 0x000fc600078e00ff */
[----:B------:R-:W-:Y:S01]  /*1de0*/  SEL R3, RZ, 0x7ff00000, !P0 ;  /* 0x7ff00000ff037807 */ /* 0x000fe20004000000 */
[----:B------:R-:W-:Y:S08]  /*1df0*/  BRA `(.L_x_27) ;  /* 0x0000000000047947 */ /* 0x000ff00003800000 */
.L_x_28:
[----:B------:R-:W-:-:S11]  /*1e00*/  DADD R2, R4, 10 ;  /* 0x4024000004027429 */ /* 0x000fd60000000000 */
.L_x_27:
[----:B------:R-:W-:Y:S05]  /*1e10*/  BSYNC.RECONVERGENT B0 ;  /* 0x0000000000007941 */ /* 0x000fea0003800200 */
.L_x_26:
[----:B------:R-:W-:-:S06]  /*1e20*/  DSETP.NEU.AND P0, PT, R4, RZ, PT ;  /* 0x000000ff0400722a */ /* 0x000fcc0003f0d000 */
[----:B------:R-:W-:Y:S02]  /*1e30*/  FSEL R2, R2, RZ, P0 ;  /* 0x000000ff02027208 */ /* 0x000fe40000000000 */
[----:B------:R-:W-:-:S05]  /*1e40*/  FSEL R3, R3, 1.875, P0 ;  /* 0x3ff0000003037808 */ /* 0x000fca0000000000 */
[----:B------:R-:W-:Y:S01]  /*1e50*/  STG.E.64 desc[UR12][R24.64+0x8], R2 ;  /* 0x0000080218007986 */ /* 0x000fe2000c101b0c */
[----:B------:R-:W-:Y:S05]  /*1e60*/  EXIT ;  /* 0x000000000000794d */ /* 0x000fea0003800000 */
.L_x_12:
[----:B------:R-:W2:Y:S01]  /*1e70*/  LDG.E.64 R12, desc[UR12][R6.64] ;  /* 0x0000000c060c7981 */ /* 0x000ea2000c1e1b00 */
[----:B------:R-:W0:Y:S03]  /*1e80*/  LDC.64 R16, c[0x0][0x380] ;  /* 0x0000e000ff107b82 */ /* 0x000e260000000a00 */
[----:B------:R-:W3:Y:S04]  /*1e90*/  LDG.E.64 R10, desc[UR12][R6.64+0x10] ;  /* 0x0000100c060a7981 */ /* 0x000ee8000c1e1b00 */
[----:B------:R-:W4:Y:S01]  /*1ea0*/  LDG.E.64 R8, desc[UR12][R6.64+0x8] ;  /* 0x0000080c06087981 */ /* 0x000f22000c1e1b00 */
[----:B------:R-:W-:Y:S01]  /*1eb0*/  DADD R2, R2, -R4 ;  /* 0x0000000002027229 */ /* 0x000fe20000000804 */
[----:B0-----:R-:W-:Y:S01]  /*1ec0*/  IMAD.WIDE R16, R26, 0x8, R16 ;  /* 0x000000081a107825 */ /* 0x001fe200078e0210 */
[----:B--2---:R-:W-:-:S03]  /*1ed0*/  SHF.R.U32.HI R0, RZ, 0x2, R13 ;  /* 0x00000002ff007819 */ /* 0x004fc6000001160d */
[----:B------:R-:W-:Y:S01]  /*1ee0*/  VIADD R12, R12, 0x587c5 ;  /* 0x000587c50c0c7836 */ /* 0x000fe20000000000 */
[----:B------:R-:W-:Y:S01]  /*1ef0*/  LOP3.LUT R0, R0, R13, RZ, 0x3c, !PT ;  /* 0x0000000d00007212 */ /* 0x000fe200078e3cff */
[----:B---3--:R-:W-:Y:S01]  /*1f00*/  IMAD.SHL.U32 R13, R11, 0x10, RZ ;  /* 0x000000100b0d7824 */ /* 0x008fe200078e00ff */
[----:B------:R-:W-:Y:S02]  /*1f10*/  MOV R25, R10 ;  /* 0x0000000a00197202 */ /* 0x000fe40000000f00 */
[----:B------:R-:W-:Y:S01]  /*1f20*/  SHF.L.U32 R14, R0, 0x1, RZ ;  /* 0x00000001000e7819 */ /* 0x000fe200000006ff */
[----:B----4-:R-:W-:-:S03]  /*1f30*/  IMAD.MOV.U32 R24, RZ, RZ, R9 ;  /* 0x000000ffff187224 */ /* 0x010fc600078e0009 */
[----:B------:R-:W-:Y:S01]  /*1f40*/  LOP3.LUT R14, R0, R14, R13, 0x96, !PT ;  /* 0x0000000e000e7212 */ /* 0x000fe200078e960d */
[----:B------:R-:W-:Y:S01]  /*1f50*/  IMAD.MOV.U32 R0, RZ, RZ, 0x2f800000 ;  /* 0x2f800000ff007424 */ /* 0x000fe200078e00ff */
[----:B------:R-:W-:Y:S02]  /*1f60*/  STG.E.64 desc[UR12][R6.64+0x8], R24 ;  /* 0x0000081806007986 */ /* 0x000fe4000c101b0c */
[----:B------:R-:W-:Y:S01]  /*1f70*/  LOP3.LUT R15, R14, R11, RZ, 0x3c, !PT ;  /* 0x0000000b0e0f7212 */ /* 0x000fe200078e3cff */
[----:B------:R-:W-:-:S04]  /*1f80*/  IMAD.MOV.U32 R14, RZ, RZ, R11 ;  /* 0x000000ffff0e7224 */ /* 0x000fc800078e000b */
[----:B------:R-:W-:Y:S01]  /*1f90*/  IMAD.IADD R13, R15, 0x1, R12 ;  /* 0x000000010f0d7824 */ /* 0x000fe200078e020c */
[----:B------:R0:W-:Y:S04]  /*1fa0*/  STG.E.64 desc[UR12][R6.64+0x10], R14 ;  /* 0x0000100e06007986 */ /* 0x0001e8000c101b0c */
[----:B------:R-:W-:-:S05]  /*1fb0*/  I2FP.F32.U32 R13, R13 ;  /* 0x0000000d000d7245 */ /* 0x000fca0000201000 */
[----:B------:R-:W-:Y:S01]  /*1fc0*/  FFMA R20, R13, R0, 1.1641532182693481445e-10 ;  /* 0x2f0000000d147423 */ /* 0x000fe20000000000 */
[----:B------:R-:W-:-:S03]  /*1fd0*/  IMAD.MOV.U32 R13, RZ, RZ, R8 ;  /* 0x000000ffff0d7224 */ /* 0x000fc600078e0008 */
[----:B------:R-:W1:Y:S02]  /*1fe0*/  F2F.F64.F32 R18, R20 ;  /* 0x0000001400127310 */ /* 0x000e640000201800 */
[----:B------:R2:W-:Y:S01]  /*1ff0*/  STG.E.64 desc[UR12][R6.64], R12 ;  /* 0x0000000c06007986 */ /* 0x0005e2000c101b0c */
[----:B-1----:R-:W-:-:S07]  /*2000*/  DFMA R18, R2, R18, R4 ;  /* 0x000000120212722b */ /* 0x002fce0000000004 */
[----:B------:R1:W-:Y:S04]  /*2010*/  STG.E.64 desc[UR12][R16.64], R18 ;  /* 0x0000001210007986 */ /* 0x0003e8000c101b0c */
[----:B------:R-:W3:Y:S04]  /*2020*/  LDG.E.64 R20, desc[UR12][R6.64] ;  /* 0x0000000c06147981 */ /* 0x000ee8000c1e1b00 */
[----:B------:R-:W4:Y:S04]  /*2030*/  LDG.E.64 R10, desc[UR12][R6.64+0x10] ;  /* 0x0000100c060a7981 */ /* 0x000f28000c1e1b00 */
[----:B------:R-:W5:Y:S01]  /*2040*/  LDG.E.64 R8, desc[UR12][R6.64+0x8] ;  /* 0x0000080c06087981 */ /* 0x000f62000c1e1b00 */
[----:B---3--:R-:W-:Y:S01]  /*2050*/  SHF.R.U32.HI R22, RZ, 0x2, R21 ;  /* 0x00000002ff167819 */ /* 0x008fe20000011615 */
[----:B0-----:R-:W-:-:S03]  /*2060*/  VIADD R14, R20, 0x587c5 ;  /* 0x000587c5140e7836 */ /* 0x001fc60000000000 */
[----:B------:R-:W-:Y:S02]  /*2070*/  LOP3.LUT R22, R22, R21, RZ, 0x3c, !PT ;  /* 0x0000001516167212 */ /* 0x000fe400078e3cff */
[----:B----4-:R-:W-:Y:S01]  /*2080*/  SHF.L.U32 R21, R11, 0x4, RZ ;  /* 0x000000040b157819 */ /* 0x010fe200000006ff */
[----:B-----5:R-:W-:Y:S02]  /*2090*/  IMAD.MOV.U32 R20, RZ, RZ, R9 ;  /* 0x000000ffff147224 */ /* 0x020fe400078e0009 */
[----:B------:R-:W-:-:S05]  /*20a0*/  IMAD.SHL.U32 R23, R22, 0x2, RZ ;  /* 0x0000000216177824 */ /* 0x000fca00078e00ff */
[----:B------:R-:W-:Y:S02]  /*20b0*/  LOP3.LUT R22, R22, R23, R21, 0x96, !PT ;  /* 0x0000001716167212 */ /* 0x000fe400078e9615 */
[----:B------:R-:W-:Y:S02]  /*20c0*/  MOV R21, R10 ;  /* 0x0000000a00157202 */ /* 0x000fe40000000f00 */
[----:B--2---:R-:W-:-:S03]  /*20d0*/  LOP3.LUT R13, R22, R11, RZ, 0x3c, !PT ;  /* 0x0000000b160d7212 */ /* 0x004fc600078e3cff */
[----:B------:R-:W-:Y:S02]  /*20e0*/  STG.E.64 desc[UR12][R6.64+0x8], R20 ;  /* 0x0000081406007986 */ /* 0x000fe4000c101b0c */
[----:B------:R-:W-:-:S05]  /*20f0*/  IMAD.IADD R12, R13, 0x1, R14 ;  /* 0x000000010d0c7824 */ /* 0x000fca00078e020e */
[----:B------:R-:W-:Y:S01]  /*2100*/  I2FP.F32.U32 R15, R12 ;  /* 0x0000000c000f7245 */ /* 0x000fe20000201000 */
[----:B------:R-:W-:-:S04]  /*2110*/  IMAD.MOV.U32 R12, RZ, RZ, R11 ;  /* 0x000000ffff0c7224 */ /* 0x000fc800078e000b */
[----:B------:R-:W-:Y:S01]  /*2120*/  FFMA R0, R15, R0, 1.1641532182693481445e-10 ;  /* 0x2f0000000f007423 */ /* 0x000fe20000000000 */
[----:B------:R-:W-:Y:S01]  /*2130*/  IMAD.MOV.U32 R15, RZ, RZ, R8 ;  /* 0x000000ffff0f7224 */ /* 0x000fe200078e0008 */
[----:B------:R-:W-:Y:S02]  /*2140*/  STG.E.64 desc[UR12][R6.64+0x10], R12 ;  /* 0x0000100c06007986 */ /* 0x000fe4000c101b0c */
[----:B-1----:R-:W0:Y:S02]  /*2150*/  F2F.F64.F32 R18, R0 ;  /* 0x0000000000127310 */ /* 0x002e240000201800 */
[----:B------:R-:W-:Y:S01]  /*2160*/  STG.E.64 desc[UR12][R6.64], R14 ;  /* 0x0000000e06007986 */ /* 0x000fe2000c101b0c */
[----:B0-----:R-:W-:-:S07]  /*2170*/  DFMA R18, R2, R18, R4 ;  /* 0x000000120212722b */ /* 0x001fce0000000004 */
[----:B------:R-:W-:Y:S01]  /*2180*/  STG.E.64 desc[UR12][R16.64+0x8], R18 ;  /* 0x0000081210007986 */ /* 0x000fe2000c101b0c */
[----:B------:R-:W-:Y:S05]  /*2190*/  EXIT ;  /* 0x000000000000794d */ /* 0x000fea0003800000 */
        .type           $_Z20initializeVectorsGpuPdddP17curandStateXORWOW$__internal_accurate_pow,@function
        .size           $_Z20initializeVectorsGpuPdddP17curandStateXORWOW$__internal_accurate_pow,(.L_x_52 - $_Z20initializeVectorsGpuPdddP17curandStateXORWOW$__internal_accurate_pow)
$_Z20initializeVectorsGpuPdddP17curandStateXORWOW$__internal_accurate_pow:
[----:B------:R-:W0:Y:S01]  /*21a0*/  MUFU.RCP64H R15, 2.25 ;  /* 0x40020000000f7908 */ /* 0x000e220000001800 */
[----:B------:R-:W-:Y:S01]  /*21b0*/  MOV R8, 0x0 ;  /* 0x0000000000087802 */ /* 0x000fe20000000f00 */
[----:B------:R-:W-:Y:S01]  /*21c0*/  IMAD.MOV.U32 R9, RZ, RZ, 0x40020000 ;  /* 0x40020000ff097424 */ /* 0x000fe200078e00ff */
[----:B------:R-:W-:Y:S01]  /*21d0*/  MOV R11, 0x3ed0f5d2 ;  /* 0x3ed0f5d2000b7802 */ /* 0x000fe20000000f00 */
[----:B------:R-:W-:Y:S01]  /*21e0*/  IMAD.MOV.U32 R14, RZ, RZ, RZ ;  /* 0x000000ffff0e7224 */ /* 0x000fe200078e00ff */
[----:B------:R-:W-:Y:S01]  /*21f0*/  UMOV UR10, 0x7d2cafe2 ;  /* 0x7d2cafe2000a7882 */ /* 0x000fe20000000000 */
[----:B------:R-:W-:Y:S01]  /*2200*/  IMAD.MOV.U32 R10, RZ, RZ, 0x41ad3b5a ;  /* 0x41ad3b5aff0a7424 */ /* 0x000fe200078e00ff */
[----:B------:R-:W-:-:S03]  /*2210*/  UMOV UR11, 0x3eb0f5ff ;  /* 0x3eb0f5ff000b7882 */ /* 0x000fc60000000000 */
[----:B0-----:R-:W-:-:S08]  /*2220*/  DFMA R8, R14, -R8, 1 ;  /* 0x3ff000000e08742b */ /* 0x001fd00000000808 */
[----:B------:R-:W-:-:S08]  /*2230*/  DFMA R8, R8, R8, R8 ;  /* 0x000000080808722b */ /* 0x000fd00000000008 */
[----:B------:R-:W-:-:S08]  /*2240*/  DFMA R14, R14, R8, R14 ;  /* 0x000000080e0e722b */ /* 0x000fd0000000000e */
[----:B------:R-:W-:-:S08]  /*2250*/  DMUL R8, R14, 0.25 ;  /* 0x3fd000000e087828 */ /* 0x000fd00000000000 */
[----:B------:R-:W-:-:S08]  /*2260*/  DFMA R8, R14, 0.25, R8 ;  /* 0x3fd000000e08782b */ /* 0x000fd00000000008 */
[C---:B------:R-:W-:Y:S02]  /*2270*/  DMUL R20, R8.reuse, R8 ;  /* 0x0000000808147228 */ /* 0x040fe40000000000 */
[----:B------:R-:W-:-:S06]  /*2280*/  DADD R12, -R8, 0.25 ;  /* 0x3fd00000080c7429 */ /* 0x000fcc0000000100 */
[----:B------:R-:W-:Y:S01]  /*2290*/  DFMA R10, R20, UR10, R10 ;  /* 0x0000000a140a7c2b */ /* 0x000fe2000800000a */
[----:B------:R-:W-:Y:S01]  /*22a0*/  UMOV UR10, 0x75488a3f ;  /* 0x75488a3f000a7882 */ /* 0x000fe20000000000 */
[----:B------:R-:W-:Y:S01]  /*22b0*/  UMOV UR11, 0x3ef3b20a ;  /* 0x3ef3b20a000b7882 */ /* 0x000fe20000000000 */
[----:B------:R-:W-:-:S05]  /*22c0*/  DADD R12, R12, R12 ;  /* 0x000000000c0c7229 */ /* 0x000fca000000000c */
[----:B------:R-:W-:Y:S01]  /*22d0*/  DFMA R10, R20, R10, UR10 ;  /* 0x0000000a140a7e2b */ /* 0x000fe2000800000a */
[----:B------:R-:W-:Y:S01]  /*22e0*/  UMOV UR10, 0xe4faecd5 ;  /* 0xe4faecd5000a7882 */ /* 0x000fe20000000000 */
[----:B------:R-:W-:Y:S01]  /*22f0*/  UMOV UR11, 0x3f1745cd ;  /* 0x3f1745cd000b7882 */ /* 0x000fe20000000000 */
[----:B------:R-:W-:-:S05]  /*2300*/  DFMA R12, -R8, 0.25, R12 ;  /* 0x3fd00000080c782b */ /* 0x000fca000000010c */
[----:B------:R-:W-:Y:S01]  /*2310*/  DFMA R10, R20, R10, UR10 ;  /* 0x0000000a140a7e2b */ /* 0x000fe2000800000a */
[----:B------:R-:W-:Y:S01]  /*2320*/  UMOV UR10, 0x258a578b ;  /* 0x258a578b000a7882 */ /* 0x000fe20000000000 */
[----:B------:R-:W-:Y:S01]  /*2330*/  UMOV UR11, 0x3f3c71c7 ;  /* 0x3f3c71c7000b7882 */ /* 0x000fe20000000000 */
[----:B------:R-:W-:Y:S02]  /*2340*/  DMUL R12, R14, R12 ;  /* 0x0000000c0e0c7228 */ /* 0x000fe40000000000 */
[----:B------:R-:W-:-:S03]  /*2350*/  DMUL R14, R8, R8 ;  /* 0x00000008080e7228 */ /* 0x000fc60000000000 */
[----:B------:R-:W-:Y:S01]  /*2360*/  DFMA R10, R20, R10, UR10 ;  /* 0x0000000a140a7e2b */ /* 0x000fe2000800000a */
[----:B------:R-:W-:Y:S01]  /*2370*/  UMOV UR10, 0x9242b910 ;  /* 0x9242b910000a7882 */ /* 0x000fe20000000000 */
[----:B------:R-:W-:-:S03]  /*2380*/  UMOV UR11, 0x3f624924 ;  /* 0x3f624924000b7882 */ /* 0x000fc60000000000 */
[----:B------:R-:W-:-:S03]  /*2390*/  DMUL R22, R8, R14 ;  /* 0x0000000e08167228 */ /* 0x000fc60000000000 */
[----:B------:R-:W-:Y:S01]  /*23a0*/  DFMA R18, R20, R10, UR10 ;  /* 0x0000000a14127e2b */ /* 0x000fe2000800000a */
[----:B------:R-:W-:Y:S01]  /*23b0*/  UMOV UR10, 0x99999dfb ;  /* 0x99999dfb000a7882 */ /* 0x000fe20000000000 */
[----:B------:R-:W-:-:S06]  /*23c0*/  UMOV UR11, 0x3f899999 ;  /* 0x3f899999000b7882 */ /* 0x000fcc0000000000 */
[----:B------:R-:W-:Y:S01]  /*23d0*/  DFMA R18, R20, R18, UR10 ;  /* 0x0000000a14127e2b */ /* 0x000fe20008000012 */
[----:B------:R-:W-:Y:S01]  /*23e0*/  UMOV UR10, 0x55555555 ;  /* 0x55555555000a7882 */ /* 0x000fe20000000000 */
[----:B------:R-:W-:-:S06]  /*23f0*/  UMOV UR11, 0x3fb55555 ;  /* 0x3fb55555000b7882 */ /* 0x000fcc0000000000 */
[----:B------:R-:W-:-:S08]  /*2400*/  DFMA R10, R20, R18, UR10 ;  /* 0x0000000a140a7e2b */ /* 0x000fd00008000012 */
[----:B------:R-:W-:Y:S01]  /*2410*/  DADD R16, -R10, UR10 ;  /* 0x0000000a0a107e29 */ /* 0x000fe20008000100 */
[----:B------:R-:W-:Y:S01]  /*2420*/  UMOV UR10, 0xb9e7b0 ;  /* 0x00b9e7b0000a7882 */ /* 0x000fe20000000000 */
[----:B------:R-:W-:-:S06]  /*2430*/  UMOV UR11, 0x3c46a4cb ;  /* 0x3c46a4cb000b7882 */ /* 0x000fcc0000000000 */
[----:B------:R-:W-:Y:S02]  /*2440*/  DFMA R16, R20, R18, R16 ;  /* 0x000000121410722b */ /* 0x000fe40000000010 */
[----:B------:R-:W-:Y:S01]  /*2450*/  DFMA R18, R8, R8, -R14 ;  /* 0x000000080812722b */ /* 0x000fe2000000080e */
[----:B------:R-:W-:Y:S02]  /*2460*/  VIADD R21, R13, 0x100000 ;  /* 0x001000000d157836 */ /* 0x000fe40000000000 */
[----:B------:R-:W-:-:S06]  /*2470*/  IMAD.MOV.U32 R20, RZ, RZ, R12 ;  /* 0x000000ffff147224 */ /* 0x000fcc00078e000c */
[----:B------:R-:W-:Y:S02]  /*2480*/  DFMA R18, R8, R20, R18 ;  /* 0x000000140812722b */ /* 0x000fe40000000012 */
[----:B------:R-:W-:Y:S01]  /*2490*/  DADD R20, R16, -UR10 ;  /* 0x8000000a10147e29 */ /* 0x000fe20008000000 */
[----:B------:R-:W-:Y:S01]  /*24a0*/  UMOV UR10, 0x0 ;  /* 0x00000000000a7882 */ /* 0x000fe20000000000 */
[----:B------:R-:W-:Y:S01]  /*24b0*/  DFMA R16, R8, R14, -R22 ;  /* 0x0000000e0810722b */ /* 0x000fe20000000816 */
[----:B------:R-:W-:-:S07]  /*24c0*/  UMOV UR11, 0x40080000 ;  /* 0x40080000000b7882 */ /* 0x000fce0000000000 */
[----:B------:R-:W-:Y:S02]  /*24d0*/  DFMA R16, R12, R14, R16 ;  /* 0x0000000e0c10722b */ /* 0x000fe40000000010 */
[----:B------:R-:W-:-:S06]  /*24e0*/  DADD R14, R10, R20 ;  /* 0x000000000a0e7229 */ /* 0x000fcc0000000014 */
[----:B------:R-:W-:Y:S02]  /*24f0*/  DFMA R16, R8, R18, R16 ;  /* 0x000000120810722b */ /* 0x000fe40000000010 */
[----:B------:R-:W-:Y:S02]  /*2500*/  DADD R18, R10, -R14 ;  /* 0x000000000a127229 */ /* 0x000fe4000000080e */
[----:B------:R-:W-:-:S06]  /*2510*/  DMUL R10, R14, R22 ;  /* 0x000000160e0a7228 */ /* 0x000fcc0000000000 */
[----:B------:R-:W-:Y:S02]  /*2520*/  DADD R20, R20, R18 ;  /* 0x0000000014147229 */ /* 0x000fe40000000012 */
[----:B------:R-:W-:-:S08]  /*2530*/  DFMA R18, R14, R22, -R10 ;  /* 0x000000160e12722b */ /* 0x000fd0000000080a */
[----:B------:R-:W-:-:S08]  /*2540*/  DFMA R16, R14, R16, R18 ;  /* 0x000000100e10722b */ /* 0x000fd00000000012 */
[----:B------:R-:W-:-:S08]  /*2550*/  DFMA R20, R20, R22, R16 ;  /* 0x000000161414722b */ /* 0x000fd00000000010 */
[----:B------:R-:W-:-:S08]  /*2560*/  DADD R16, R10, R20 ;  /* 0x000000000a107229 */ /* 0x000fd00000000014 */
[--C-:B------:R-:W-:Y:S02]  /*2570*/  DADD R14, R8, R16.reuse ;  /* 0x00000000080e7229 */ /* 0x100fe40000000010 */
[----:B------:R-:W-:-:S06]  /*2580*/  DADD R10, R10, -R16 ;  /* 0x000000000a0a7229 */ /* 0x000fcc0000000810 */
[----:B------:R-:W-:Y:S02]  /*2590*/  DADD R8, R8, -R14 ;  /* 0x0000000008087229 */ /* 0x000fe4000000080e */
[----:B------:R-:W-:-:S06]  /*25a0*/  DADD R10, R20, R10 ;  /* 0x00000000140a7229 */ /* 0x000fcc000000000a */
[----:B------:R-:W-:-:S08]  /*25b0*/  DADD R8, R16, R8 ;  /* 0x0000000010087229 */ /* 0x000fd00000000008 */
[----:B------:R-:W-:Y:S01]  /*25c0*/  DADD R8, R10, R8 ;  /* 0x000000000a087229 */ /* 0x000fe20000000008 */
[----:B------:R-:W-:Y:S02]  /*25d0*/  IMAD.MOV.U32 R10, RZ, RZ, -0x105c611 ;  /* 0xfefa39efff0a7424 */ /* 0x000fe400078e00ff */
[----:B------:R-:W-:-:S05]  /*25e0*/  IMAD.MOV.U32 R11, RZ, RZ, 0x3fe62e42 ;  /* 0x3fe62e42ff0b7424 */ /* 0x000fca00078e00ff */
[----:B------:R-:W-:Y:S01]  /*25f0*/  DADD R16, R12, R8 ;  /* 0x000000000c107229 */ /* 0x000fe20000000008 */
[----:B------:R-:W-:Y:S01]  /*2600*/  IMAD.MOV.U32 R8, RZ, RZ, -0x105c611 ;  /* 0xfefa39efff087424 */ /* 0x000fe200078e00ff */
[----:B------:R-:W-:-:S06]  /*2610*/  MOV R9, 0x3fe62e42 ;  /* 0x3fe62e4200097802 */ /* 0x000fcc0000000f00 */
[----:B------:R-:W-:-:S08]  /*2620*/  DADD R12, R14, R16 ;  /* 0x000000000e0c7229 */ /* 0x000fd00000000010 */
[--C-:B------:R-:W-:Y:S02]  /*2630*/  DFMA R8, R8, UR10, R12.reuse ;  /* 0x0000000a08087c2b */ /* 0x100fe4000800000c */
[----:B------:R-:W-:-:S06]  /*2640*/  DADD R18, R14, -R12 ;  /* 0x000000000e127229 */ /* 0x000fcc000000080c */
[----:B------:R-:W-:Y:S02]  /*2650*/  DFMA R14, -R10, 3, R8 ;  /* 0x400800000a0e782b */ /* 0x000fe40000000108 */
[----:B------:R-:W-:Y:S01]  /*2660*/  DADD R18, R16, R18 ;  /* 0x0000000010127229 */ /* 0x000fe20000000012 */
[----:B------:R-:W-:-:S05]  /*2670*/  LOP3.LUT R16, R3, 0xff0fffff, RZ, 0xc0, !PT ;  /* 0xff0fffff03107812 */ /* 0x000fca00078ec0ff */
[----:B------:R-:W-:Y:S01]  /*2680*/  DADD R14, -R12, R14 ;  /* 0x000000000c0e7229 */ /* 0x000fe2000000010e */
[----:B------:R-:W-:Y:S01]  /*2690*/  IMAD.MOV.U32 R12, RZ, RZ, 0x3b39803f ;  /* 0x3b39803fff0c7424 */ /* 0x000fe200078e00ff */
[----:B------:R-:W-:-:S06]  /*26a0*/  MOV R13, 0x3c7abc9e ;  /* 0x3c7abc9e000d7802 */ /* 0x000fcc0000000f00 */
[----:B------:R-:W-:-:S08]  /*26b0*/  DADD R14, R18, -R14 ;  /* 0x00000000120e7229 */ /* 0x000fd0000000080e */
[----:B------:R-:W-:Y:S01]  /*26c0*/  DFMA R14, R12, UR10, R14 ;  /* 0x0000000a0c0e7c2b */ /* 0x000fe2000800000e */
[----:B------:R-:W-:Y:S01]  /*26d0*/  UMOV UR10, 0x3b39803f ;  /* 0x3b39803f000a7882 */ /* 0x000fe20000000000 */
[----:B------:R-:W-:Y:S01]  /*26e0*/  IMAD.SHL.U32 R12, R3, 0x2, RZ ;  /* 0x00000002030c7824 */ /* 0x000fe200078e00ff */
[----:B------:R-:W-:-:S04]  /*26f0*/  UMOV UR11, 0x3c7abc9e ;  /* 0x3c7abc9e000b7882 */ /* 0x000fc80000000000 */
[----:B------:R-:W-:Y:S01]  /*2700*/  ISETP.GT.U32.AND P0, PT, R12, -0x2000001, PT ;  /* 0xfdffffff0c00780c */ /* 0x000fe20003f04070 */
[----:B------:R-:W-:-:S03]  /*2710*/  DADD R12, R8, R14 ;  /* 0x00000000080c7229 */ /* 0x000fc6000000000e */
[----:B------:R-:W-:Y:S01]  /*2720*/  SEL R17, R16, R3, P0 ;  /* 0x0000000310117207 */ /* 0x000fe20000000000 */
[----:B------:R-:W-:-:S04]  /*2730*/  IMAD.MOV.U32 R16, RZ, RZ, R2 ;  /* 0x000000ffff107224 */ /* 0x000fc800078e0002 */
[----:B------:R-:W-:Y:S02]  /*2740*/  DADD R8, R8, -R12 ;  /* 0x0000000008087229 */ /* 0x000fe4000000080c */
[----:B------:R-:W-:-:S06]  /*2750*/  DMUL R2, R12, R16 ;  /* 0x000000100c027228 */ /* 0x000fcc0000000000 */
[----:B------:R-:W-:Y:S02]  /*2760*/  DADD R8, R14, R8 ;  /* 0x000000000e087229 */ /* 0x000fe40000000008 */
[----:B------:R-:W-:-:S08]  /*2770*/  DFMA R12, R12, R16, -R2 ;  /* 0x000000100c0c722b */ /* 0x000fd00000000802 */
[----:B------:R-:W-:Y:S01]  /*2780*/  DFMA R16, R8, R16, R12 ;  /* 0x000000100810722b */ /* 0x000fe2000000000c */
[----:B------:R-:W-:Y:S01]  /*2790*/  IMAD.MOV.U32 R8, RZ, RZ, 0x652b82fe ;  /* 0x652b82feff087424 */ /* 0x000fe200078e00ff */
[----:B------:R-:W-:-:S06]  /*27a0*/  MOV R9, 0x3ff71547 ;  /* 0x3ff7154700097802 */ /* 0x000fcc0000000f00 */
[----:B------:R-:W-:-:S08]  /*27b0*/  DADD R12, R2, R16 ;  /* 0x00000000020c7229 */ /* 0x000fd00000000010 */
[----:B------:R-:W-:Y:S02]  /*27c0*/  DFMA R8, R12, R8, 6.75539944105574400000e+15 ;  /* 0x433800000c08742b */ /* 0x000fe40000000008 */
[----:B------:R-:W-:Y:S01]  /*27d0*/  FSETP.GEU.AND P0, PT, |R13|, 4.1917929649353027344, PT ;  /* 0x4086232b0d00780b */ /* 0x000fe20003f0e200 */
[----:B------:R-:W-:-:S05]  /*27e0*/  DADD R2, R2, -R12 ;  /* 0x0000000002027229 */ /* 0x000fca000000080c */
[----:B------:R-:W-:-:S03]  /*27f0*/  DADD R14, R8, -6.75539944105574400000e+15 ;  /* 0xc3380000080e7429 */ /* 0x000fc60000000000 */
[----:B------:R-:W-:-:S05]  /*2800*/  DADD R16, R16, R2 ;  /* 0x0000000010107229 */ /* 0x000fca0000000002 */
[----:B------:R-:W-:-:S08]  /*2810*/  DFMA R10, R14, -R10, R12 ;  /* 0x8000000a0e0a722b */ /* 0x000fd0000000000c */
[----:B------:R-:W-:Y:S01]  /*2820*/  DFMA R10, R14, -UR10, R10 ;  /* 0x8000000a0e0a7c2b */ /* 0x000fe2000800000a */
[----:B------:R-:W-:Y:S01]  /*2830*/  UMOV UR10, 0x69ce2bdf ;  /* 0x69ce2bdf000a7882 */ /* 0x000fe20000000000 */
[----:B------:R-:W-:Y:S01]  /*2840*/  IMAD.MOV.U32 R14, RZ, RZ, -0x35dec16 ;  /* 0xfca213eaff0e7424 */ /* 0x000fe200078e00ff */
[----:B------:R-:W-:Y:S01]  /*2850*/  UMOV UR11, 0x3e5ade15 ;  /* 0x3e5ade15000b7882 */ /* 0x000fe20000000000 */
[----:B------:R-:W-:-:S06]  /*2860*/  IMAD.MOV.U32 R15, RZ, RZ, 0x3e928af3 ;  /* 0x3e928af3ff0f7424 */ /* 0x000fcc00078e00ff */
[----:B------:R-:W-:Y:S01]  /*2870*/  DFMA R14, R10, UR10, R14 ;  /* 0x0000000a0a0e7c2b */ /* 0x000fe2000800000e */
[----:B------:R-:W-:Y:S01]  /*2880*/  UMOV UR10, 0x62401315 ;  /* 0x62401315000a7882 */ /* 0x000fe20000000000 */
[----:B------:R-:W-:-:S06]  /*2890*/  UMOV UR11, 0x3ec71dee ;  /* 0x3ec71dee000b7882 */ /* 0x000fcc0000000000 */
[----:B------:R-:W-:Y:S01]  /*28a0*/  DFMA R14, R10, R14, UR10 ;  /* 0x0000000a0a0e7e2b */ /* 0x000fe2000800000e */
        /* <DEDUP_REMOVED lines=20> */
[----:B------:R-:W-:-:S08]  /*29f0*/  DFMA R14, R10, R14, UR10 ;  /* 0x0000000a0a0e7e2b */ /* 0x000fd0000800000e */
[----:B------:R-:W-:-:S08]  /*2a00*/  DFMA R14, R10, R14, 1 ;  /* 0x3ff000000a0e742b */ /* 0x000fd0000000000e */
[----:B------:R-:W-:-:S10]  /*2a10*/  DFMA R10, R10, R14, 1 ;  /* 0x3ff000000a0a742b */ /* 0x000fd4000000000e */
[----:B------:R-:W-:Y:S01]  /*2a20*/  IMAD R3, R8, 0x100000, R11 ;  /* 0x0010000008037824 */ /* 0x000fe200078e020b */
[----:B------:R-:W-:Y:S01]  /*2a30*/  MOV R2, R10 ;  /* 0x0000000a00027202 */ /* 0x000fe20000000f00 */
[----:B------:R-:W-:Y:S06]  /*2a40*/  @!P0 BRA `(.L_x_29) ;  /* 0x0000000000308947 */ /* 0x000fec0003800000 */
[----:B------:R-:W-:Y:S01]  /*2a50*/  FSETP.GEU.AND P1, PT, |R13|, 4.2275390625, PT ;  /* 0x408748000d00780b */ /* 0x000fe20003f2e200 */
[C---:B------:R-:W-:Y:S02]  /*2a60*/  DADD R14, R12.reuse, +INF ;  /* 0x7ff000000c0e7429 */ /* 0x040fe40000000000 */
[----:B------:R-:W-:-:S08]  /*2a70*/  DSETP.GEU.AND P0, PT, R12, RZ, PT ;  /* 0x000000ff0c00722a */ /* 0x000fd00003f0e000 */
[----:B------:R-:W-:Y:S02]  /*2a80*/  FSEL R3, R15, RZ, P0 ;  /* 0x000000ff0f037208 */ /* 0x000fe40000000000 */
[----:B------:R-:W-:-:S04]  /*2a90*/  @!P1 LEA.HI R2, R8, R8, RZ, 0x1 ;  /* 0x0000000808029211 */ /* 0x000fc800078f08ff */
[----:B------:R-:W-:Y:S02]  /*2aa0*/  @!P1 SHF.R.S32.HI R9, RZ, 0x1, R2 ;  /* 0x00000001ff099819 */ /* 0x000fe40000011402 */
[----:B------:R-:W-:-:S03]  /*2ab0*/  FSEL R2, R14, RZ, P0 ;  /* 0x000000ff0e027208 */ /* 0x000fc60000000000 */
[----:B------:R-:W-:Y:S02]  /*2ac0*/  @!P1 IMAD.IADD R8, R8, 0x1, -R9 ;  /* 0x0000000108089824 */ /* 0x000fe400078e0a09 */
[----:B------:R-:W-:-:S03]  /*2ad0*/  @!P1 IMAD R11, R9, 0x100000, R11 ;  /* 0x00100000090b9824 */ /* 0x000fc600078e020b */
[----:B------:R-:W-:Y:S01]  /*2ae0*/  @!P1 LEA R9, R8, 0x3ff00000, 0x14 ;  /* 0x3ff0000008099811 */ /* 0x000fe200078ea0ff */
[----:B------:R-:W-:-:S06]  /*2af0*/  @!P1 IMAD.MOV.U32 R8, RZ, RZ, RZ ;  /* 0x000000ffff089224 */ /* 0x000fcc00078e00ff */
[----:B------:R-:W-:-:S11]  /*2b00*/  @!P1 DMUL R2, R10, R8 ;  /* 0x000000080a029228 */ /* 0x000fd60000000000 */
.L_x_29:
[----:B------:R-:W-:Y:S02]  /*2b10*/  DFMA R16, R16, R2, R2 ;  /* 0x000000021010722b */ /* 0x000fe40000000002 */
[----:B------:R-:W-:-:S08]  /*2b20*/  DSETP.NEU.AND P0, PT, |R2|, +INF , PT ;  /* 0x7ff000000200742a */ /* 0x000fd00003f0d200 */
[----:B------:R-:W-:Y:S02]  /*2b30*/  FSEL R8, R2, R16, !P0 ;  /* 0x0000001002087208 */ /* 0x000fe40004000000 */
[----:B------:R-:W-:Y:S01]  /*2b40*/  FSEL R9, R3, R17, !P0 ;  /* 0x0000001103097208 */ /* 0x000fe20004000000 */
[----:B------:R-:W-:Y:S01]  /*2b50*/  IMAD.MOV.U32 R3, RZ, RZ, 0x0 ;  /* 0x00000000ff037424 */ /* 0x000fe200078e00ff */
[----:B------:R-:W-:-:S04]  /*2b60*/  MOV R2, R0 ;  /* 0x0000000000027202 */ /* 0x000fc80000000f00 */
[----:B------:R-:W-:Y:S05]  /*2b70*/  RET.REL.NODEC R2 `(_Z20initializeVectorsGpuPdddP17curandStateXORWOW) ;  /* 0xffffffd402207950 */ /* 0x000fea0003c3ffff */
.L_x_30:
        /* <DEDUP_REMOVED lines=16> */
.L_x_52:


//--------------------- .text._Z19initializeMassesGpuPdddP17curandStateXORWOW --------------------------
	.section	.text._Z19initializeMassesGpuPdddP17curandStateXORWOW,"ax",@progbits
	.align	128
        .global         _Z19initializeMassesGpuPdddP17curandStateXORWOW
        .type           _Z19initializeMassesGpuPdddP17curandStateXORWOW,@function
        .size           _Z19initializeMassesGpuPdddP17curandStateXORWOW,(.L_x_53 - _Z19initializeMassesGpuPdddP17curandStateXORWOW)
        .other          _Z19initializeMassesGpuPdddP17curandStateXORWOW,@"STO_CUDA_ENTRY STV_DEFAULT"
_Z19initializeMassesGpuPdddP17curandStateXORWOW:
.text._Z19initializeMassesGpuPdddP17curandStateXORWOW:
[----:B------:R-:W-:Y:S01]  /*0000*/  LDC R1, c[0x0][0x37c] ;  /* 0x0000df00ff017b82 */ /* 0x000fe20000000800 */
[----:B------:R-:W0:Y:S07]  /*0010*/  S2R R3, SR_TID.X ;  /* 0x0000000000037919 */ /* 0x000e2e0000002100 */
[----:B------:R-:W0:Y:S01]  /*0020*/  S2UR UR4, SR_CTAID.X ;  /* 0x00000000000479c3 */ /* 0x000e220000002500 */
[----:B------:R-:W1:Y:S01]  /*0030*/  LDCU.64 UR6, c[0x0][0x388] ;  /* 0x00007100ff0677ac */ /* 0x000e620008000a00 */
[----:B------:R-:W2:Y:S06]  /*0040*/  LDCU.64 UR8, c[0x0][0x390] ;  /* 0x00007200ff0877ac */ /* 0x000eac0008000a00 */
[----:B------:R-:W0:Y:S01]  /*0050*/  LDC R0, c[0x0][0x360] ;  /* 0x0000d800ff007b82 */ /* 0x000e220000000800 */
[----:B-1----:R-:W-:-:S02]  /*0060*/  IMAD.U32 R12, RZ, RZ, UR6 ;  /* 0x00000006ff0c7e24 */ /* 0x002fc4000f8e00ff */
[----:B------:R-:W-:Y:S02]  /*0070*/  IMAD.U32 R13, RZ, RZ, UR7 ;  /* 0x00000007ff0d7e24 */ /* 0x000fe4000f8e00ff */
[----:B--2---:R-:W-:Y:S02]  /*0080*/  IMAD.U32 R2, RZ, RZ, UR8 ;  /* 0x00000008ff027e24 */ /* 0x004fe4000f8e00ff */
[----:B0-----:R-:W-:Y:S02]  /*0090*/  IMAD R0, R0, UR4, R3 ;  /* 0x0000000400007c24 */ /* 0x001fe4000f8e0203 */
[----:B------:R-:W-:-:S03]  /*00a0*/  IMAD.U32 R3, RZ, RZ, UR9 ;  /* 0x00000009ff037e24 */ /* 0x000fc6000f8e00ff */
[----:B------:R-:W-:-:S13]  /*00b0*/  ISETP.GT.AND P0, PT, R0, 0x3e7, PT ;  /* 0x000003e70000780c */ /* 0x000fda0003f04270 */
[----:B------:R-:W-:Y:S05]  /*00c0*/  @P0 EXIT ;  /* 0x000000000000094d */ /* 0x000fea0003800000 */
[----:B------:R-:W0:Y:S01]  /*00d0*/  LDC.64 R6, c[0x0][0x390] ;  /* 0x0000e400ff067b82 */ /* 0x000e220000000a00 */
[----:B------:R-:W1:Y:S07]  /*00e0*/  LDCU.64 UR4, c[0x0][0x358] ;  /* 0x00006b00ff0477ac */ /* 0x000e6e0008000a00 */
[----:B------:R-:W2:Y:S08]  /*00f0*/  LDC.64 R8, c[0x0][0x388] ;  /* 0x0000e200ff087b82 */ /* 0x000eb00000000a00 */
[----:B------:R-:W3:Y:S01]  /*0100*/  LDC.64 R10, c[0x0][0x398] ;  /* 0x0000e600ff0a7b82 */ /* 0x000ee20000000a00 */
[----:B0-----:R-:W-:-:S06]  /*0110*/  DSETP.GT.AND P0, PT, R6, RZ, PT ;  /* 0x000000ff0600722a */ /* 0x001fcc0003f04000 */
[----:B--2---:R-:W-:Y:S01]  /*0120*/  DSETP.LEU.OR P0, PT, R8, RZ, !P0 ;  /* 0x000000ff0800722a */ /* 0x004fe2000470b400 */
[----:B---3--:R-:W-:-:S13]  /*0130*/  IMAD.WIDE R10, R0, 0x30, R10 ;  /* 0x00000030000a7825 */ /* 0x008fda00078e020a */
[----:B-1----:R-:W-:Y:S05]  /*0140*/  @P0 BRA `(.L_x_31) ;  /* 0x0000000c00700947 */ /* 0x002fea0003800000 */
[----:B------:R-:W2:Y:S01]  /*0150*/  LDG.E.64 R4, desc[UR4][R10.64] ;  /* 0x000000040a047981 */ /* 0x000ea2000c1e1b00 */
[----:B------:R-:W0:Y:S03]  /*0160*/  LDC R19, c[0x0][0x38c] ;  /* 0x0000e300ff137b82 */ /* 0x000e260000000800 */
[----:B------:R-:W3:Y:S04]  /*0170*/  LDG.E.64 R14, desc[UR4][R10.64+0x10] ;  /* 0x000010040a0e7981 */ /* 0x000ee8000c1e1b00 */
[----:B------:R-:W4:Y:S01]  /*0180*/  LDG.E.64 R16, desc[UR4][R10.64+0x8] ;  /* 0x000008040a107981 */ /* 0x000f22000c1e1b00 */
[----:B0-----:R-:W-:-:S13]  /*0190*/  ISETP.GT.AND P0, PT, R19, 0xfffff, PT ;  /* 0x000fffff1300780c */ /* 0x001fda0003f04270 */
[----:B------:R-:W-:Y:S01]  /*01a0*/  @!P0 DMUL R12, R8, 1.80143985094819840000e+16 ;  /* 0x43500000080c8828 */ /* 0x000fe20000000000 */
[----:B------:R-:W-:Y:S02]  /*01b0*/  MOV R9, 0x2f800000 ;  /* 0x2f80000000097802 */ /* 0x000fe40000000f00 */
[----:B--2---:R-:W-:Y:S01]  /*01c0*/  SHF.R.U32.HI R18, RZ, 0x2, R5 ;  /* 0x00000002ff127819 */ /* 0x004fe20000011605 */
[----:B------:R-:W-:-:S03]  /*01d0*/  VIADD R22, R4, 0x587c5 ;  /* 0x000587c504167836 */ /* 0x000fc60000000000 */
[----:B------:R-:W-:Y:S01]  /*01e0*/  LOP3.LUT R18, R18, R5, RZ, 0x3c, !PT ;  /* 0x0000000512127212 */ /* 0x000fe200078e3cff */
[----:B---3--:R-:W-:Y:S01]  /*01f0*/  IMAD.MOV.U32 R21, RZ, RZ, R14 ;  /* 0x000000ffff157224 */ /* 0x008fe200078e000e */
[----:B------:R-:W0:Y:S01]  /*0200*/  LDC R5, c[0x0][0x38c] ;  /* 0x0000e300ff057b82 */ /* 0x000e220000000800 */
[----:B------:R-:W-:Y:S01]  /*0210*/  SHF.L.U32 R19, R15, 0x4, RZ ;  /* 0x000000040f137819 */ /* 0x000fe200000006ff */
[----:B------:R-:W-:Y:S02]  /*0220*/  IMAD.MOV.U32 R24, RZ, RZ, R15 ;  /* 0x000000ffff187224 */ /* 0x000fe400078e000f */
[----:B------:R-:W-:Y:S02]  /*0230*/  IMAD.SHL.U32 R20, R18, 0x2, RZ ;  /* 0x0000000212147824 */ /* 0x000fe400078e00ff */
[----:B----4-:R-:W-:-:S03]  /*0240*/  IMAD.MOV.U32 R23, RZ, RZ, R16 ;  /* 0x000000ffff177224 */ /* 0x010fc600078e0010 */
[----:B------:R-:W-:Y:S02]  /*0250*/  LOP3.LUT R20, R18, R20, R19, 0x96, !PT ;  /* 0x0000001412147212 */ /* 0x000fe400078e9613 */
[----:B------:R-:W1:Y:S01]  /*0260*/  LDC R18, c[0x0][0x388] ;  /* 0x0000e200ff127b82 */ /* 0x000e620000000800 */
[----:B------:R2:W-:Y:S01]  /*0270*/  STG.E.64 desc[UR4][R10.64], R22 ;  /* 0x000000160a007986 */ /* 0x0005e2000c101b04 */
[----:B------:R-:W-:Y:S02]  /*0280*/  LOP3.LUT R25, R20, R15, RZ, 0x3c, !PT ;  /* 0x0000000f14197212 */ /* 0x000fe400078e3cff */
[----:B------:R-:W-:-:S03]  /*0290*/  MOV R20, R17 ;  /* 0x0000001100147202 */ /* 0x000fc60000000f00 */
[----:B------:R2:W-:Y:S01]  /*02a0*/  STG.E.64 desc[UR4][R10.64+0x10], R24 ;  /* 0x000010180a007986 */ /* 0x0005e2000c101b04 */
[----:B------:R-:W-:-:S03]  /*02b0*/  IMAD.IADD R4, R25, 0x1, R22 ;  /* 0x0000000119047824 */ /* 0x000fc600078e0216 */
[----:B------:R2:W-:Y:S01]  /*02c0*/  STG.E.64 desc[UR4][R10.64+0x8], R20 ;  /* 0x000008140a007986 */ /* 0x0005e2000c101b04 */
[----:B0-----:R-:W-:Y:S01]  /*02d0*/  @!P0 IMAD.MOV.U32 R5, RZ, RZ, R13 ;  /* 0x000000ffff058224 */ /* 0x001fe200078e000d */
[----:B------:R-:W-:-:S03]  /*02e0*/  I2FP.F32.U32 R4, R4 ;  /* 0x0000000400047245 */ /* 0x000fc60000201000 */
[----:B------:R-:W-:Y:S02]  /*02f0*/  VIADD R8, R5, 0xffffffff ;  /* 0xffffffff05087836 */ /* 0x000fe40000000000 */
[----:B------:R-:W-:-:S03]  /*0300*/  FFMA R4, R4, R9, 1.1641532182693481445e-10 ;  /* 0x2f00000004047423 */ /* 0x000fc60000000009 */
[----:B------:R-:W-:Y:S01]  /*0310*/  ISETP.GT.U32.AND P1, PT, R8, 0x7feffffe, PT ;  /* 0x7feffffe0800780c */ /* 0x000fe20003f24070 */
[----:B------:R-:W-:Y:S02]  /*0320*/  IMAD.MOV.U32 R8, RZ, RZ, -0x3ff ;  /* 0xfffffc01ff087424 */ /* 0x000fe400078e00ff */
[----:B------:R-:W-:Y:S02]  /*0330*/  @!P0 IMAD.MOV.U32 R8, RZ, RZ, -0x435 ;  /* 0xfffffbcbff088424 */ /* 0x000fe400078e00ff */
[----:B-1----:R-:W-:-:S08]  /*0340*/  @!P0 IMAD.MOV.U32 R18, RZ, RZ, R12 ;  /* 0x000000ffff128224 */ /* 0x002fd000078e000c */
[----:B--2---:R-:W-:Y:S05]  /*0350*/  @P1 BRA `(.L_x_32) ;  /* 0x0000000400001947 */ /* 0x004fea0003800000 */
[----:B------:R-:W-:Y:S01]  /*0360*/  LOP3.LUT R9, R5, 0xfffff, RZ, 0xc0, !PT ;  /* 0x000fffff05097812 */ /* 0x000fe200078ec0ff */
[----:B------:R-:W-:Y:S01]  /*0370*/  IMAD.MOV.U32 R12, RZ, RZ, RZ ;  /* 0x000000ffff0c7224 */ /* 0x000fe200078e00ff */
[----:B------:R-:W-:Y:S01]  /*0380*/  UMOV UR6, 0x3ae80f1e ;  /* 0x3ae80f1e00067882 */ /* 0x000fe20000000000 */
[----:B------:R-:W-:Y:S01]  /*0390*/  UMOV UR7, 0x3eb1380b ;  /* 0x3eb1380b00077882 */ /* 0x000fe20000000000 */
[----:B------:R-:W-:Y:S01]  /*03a0*/  LOP3.LUT R19, R9, 0x3ff00000, RZ, 0xfc, !PT ;  /* 0x3ff0000009137812 */ /* 0x000fe200078efcff */
[----:B------:R-:W-:Y:S01]  /*03b0*/  UMOV UR8, 0x80000000 ;  /* 0x8000000000087882 */ /* 0x000fe20000000000 */
[----:B------:R-:W-:Y:S01]  /*03c0*/  LEA.HI R5, R5, R8, RZ, 0xc ;  /* 0x0000000805057211 */ /* 0x000fe200078f60ff */
[----:B------:R-:W-:Y:S01]  /*03d0*/  UMOV UR9, 0x43300000 ;  /* 0x4330000000097882 */ /* 0x000fe20000000000 */
[----:B------:R-:W-:Y:S02]  /*03e0*/  ISETP.GE.U32.AND P0, PT, R19, 0x3ff6a09f, PT ;  /* 0x3ff6a09f1300780c */ /* 0x000fe40003f06070 */
[----:B------:R-:W-:-:S11]  /*03f0*/  MOV R23, 0x43300000 ;  /* 0x4330000000177802 */ /* 0x000fd60000000f00 */
[----:B------:R-:W-:Y:S02]  /*0400*/  @P0 VIADD R9, R19, 0xfff00000 ;  /* 0xfff0000013090836 */ /* 0x000fe40000000000 */
[----:B------:R-:W-:-:S03]  /*0410*/  @P0 VIADD R5, R5, 0x1 ;  /* 0x0000000105050836 */ /* 0x000fc60000000000 */
[----:B------:R-:W-:Y:S02]  /*0420*/  @P0 MOV R19, R9 ;  /* 0x0000000900130202 */ /* 0x000fe40000000f00 */
[----:B------:R-:W-:-:S04]  /*0430*/  LOP3.LUT R22, R5, 0x80000000, RZ, 0x3c, !PT ;  /* 0x8000000005167812 */ /* 0x000fc800078e3cff */
[----:B------:R-:W-:-:S06]  /*0440*/  DADD R20, R18, 1 ;  /* 0x3ff0000012147429 */ /* 0x000fcc0000000000 */
[----:B------:R-:W0:Y:S02]  /*0450*/  MUFU.RCP64H R13, R21 ;  /* 0x00000015000d7308 */ /* 0x000e240000001800 */
[----:B0-----:R-:W-:-:S08]  /*0460*/  DFMA R10, -R20, R12, 1 ;  /* 0x3ff00000140a742b */ /* 0x001fd0000000010c */
[----:B------:R-:W-:Y:S02]  /*0470*/  DFMA R14, R10, R10, R10 ;  /* 0x0000000a0a0e722b */ /* 0x000fe4000000000a */
[----:B------:R-:W-:Y:S01]  /*0480*/  DADD R10, R18, -1 ;  /* 0xbff00000120a7429 */ /* 0x000fe20000000000 */
[----:B------:R-:W-:Y:S02]  /*0490*/  IMAD.MOV.U32 R18, RZ, RZ, -0x748574fc ;  /* 0x8b7a8b04ff127424 */ /* 0x000fe400078e00ff */
[----:B------:R-:W-:-:S03]  /*04a0*/  IMAD.MOV.U32 R19, RZ, RZ, 0x3ed0ee25 ;  /* 0x3ed0ee25ff137424 */ /* 0x000fc600078e00ff */
        /* <DEDUP_REMOVED lines=8> */
[----:B------:R-:W-:Y:S02]  /*0530*/  DADD R20, R8, R8 ;  /* 0x0000000008147229 */ /* 0x000fe40000000008 */
[----:B------:R-:W-:Y:S01]  /*0540*/  DADD R8, R22, -UR8 ;  /* 0x8000000816087e29 */ /* 0x000fe20008000000 */
[----:B------:R-:W-:Y:S01]  /*0550*/  UMOV UR8, 0xfefa39ef ;  /* 0xfefa39ef00087882 */ /* 0x000fe20000000000 */
[----:B------:R-:W-:Y:S01]  /*0560*/  UMOV UR9, 0x3fe62e42 ;  /* 0x3fe62e4200097882 */ /* 0x000fe20000000000 */
[----:B------:R-:W-:Y:S01]  /*0570*/  DFMA R18, R16, R18, UR6 ;  /* 0x0000000610127e2b */ /* 0x000fe20008000012 */
[----:B------:R-:W-:Y:S01]  /*0580*/  UMOV UR6, 0xa9ab0956 ;  /* 0xa9ab095600067882 */ /* 0x000fe20000000000 */
[----:B------:R-:W-:Y:S01]  /*0590*/  UMOV UR7, 0x3f1745cb ;  /* 0x3f1745cb00077882 */ /* 0x000fe20000000000 */
[----:B------:R-:W-:-:S02]  /*05a0*/  DFMA R20, R10, -R14, R20 ;  /* 0x8000000e0a14722b */ /* 0x000fc40000000014 */
[----:B------:R-:W-:-:S03]  /*05b0*/  DFMA R10, R8, UR8, R14 ;  /* 0x00000008080a7c2b */ /* 0x000fc6000800000e */
        /* <DEDUP_REMOVED lines=24> */
[----:B------:R-:W-:Y:S01]  /*0740*/  DADD R10, R10, R18 ;  /* 0x000000000a0a7229 */ /* 0x000fe20000000012 */
[----:B------:R-:W-:Y:S10]  /*0750*/  BRA `(.L_x_33) ;  /* 0x0000000000187947 */ /* 0x000ff40003800000 */
.L_x_32:
[----:B------:R-:W-:Y:S01]  /*0760*/  IMAD.MOV.U32 R8, RZ, RZ, 0x0 ;  /* 0x00000000ff087424 */ /* 0x000fe200078e00ff */
[----:B------:R-:W-:Y:S01]  /*0770*/  LOP3.LUT P0, RZ, R13, 0x7fffffff, RZ, 0xc0, !PT ;  /* 0x7fffffff0dff7812 */ /* 0x000fe2000780c0ff */
[----:B------:R-:W-:-:S06]  /*0780*/  IMAD.MOV.U32 R9, RZ, RZ, 0x7ff00000 ;  /* 0x7ff00000ff097424 */ /* 0x000fcc00078e00ff */
[----:B------:R-:W-:-:S10]  /*0790*/  DFMA R8, R12, R8, +INF ;  /* 0x7ff000000c08742b */ /* 0x000fd40000000008 */
[----:B------:R-:W-:Y:S02]  /*07a0*/  FSEL R10, R8, RZ, P0 ;  /* 0x000000ff080a7208 */ /* 0x000fe40000000000 */
[----:B------:R-:W-:-:S07]  /*07b0*/  FSEL R11, R9, -QNAN , P0 ;  /* 0xfff00000090b7808 */ /* 0x000fce0000000000 */
.L_x_33:
[----:B------:R-:W0:Y:S08]  /*07c0*/  LDC R8, c[0x0][0x394] ;  /* 0x0000e500ff087b82 */ /* 0x000e300000000800 */
[----:B------:R-:W1:Y:S01]  /*07d0*/  LDC R5, c[0x0][0x394] ;  /* 0x0000e500ff057b82 */ /* 0x000e620000000800 */
[----:B0-----:R-:W-:-:S07]  /*07e0*/  ISETP.GT.AND P0, PT, R8, 0xfffff, PT ;  /* 0x000fffff0800780c */ /* 0x001fce0003f04270 */
[----:B------:R-:W0:Y:S06]  /*07f0*/  LDC R8, c[0x0][0x390] ;  /* 0x0000e400ff087b82 */ /* 0x000e2c0000000800 */
[----:B------:R-:W-:-:S10]  /*0800*/  @!P0 DMUL R2, R6, 1.80143985094819840000e+16 ;  /* 0x4350000006028828 */ /* 0x000fd40000000000 */
[----:B-1----:R-:W-:Y:S02]  /*0810*/  @!P0 IMAD.MOV.U32 R5, RZ, RZ, R3 ;  /* 0x000000ffff058224 */ /* 0x002fe400078e0003 */
[----:B0-----:R-:W-:-:S03]  /*0820*/  @!P0 IMAD.MOV.U32 R8, RZ, RZ, R2 ;  /* 0x000000ffff088224 */ /* 0x001fc600078e0002 */
[----:B------:R-:W-:-:S04]  /*0830*/  IADD3 R6, PT, PT, R5, -0x1, RZ ;  /* 0xffffffff05067810 */ /* 0x000fc80007ffe0ff */
[----:B------:R-:W-:Y:S01]  /*0840*/  ISETP.GT.U32.AND P1, PT, R6, 0x7feffffe, PT ;  /* 0x7feffffe0600780c */ /* 0x000fe20003f24070 */
[----:B------:R-:W-:Y:S02]  /*0850*/  IMAD.MOV.U32 R6, RZ, RZ, -0x3ff ;  /* 0xfffffc01ff067424 */ /* 0x000fe400078e00ff */
[----:B------:R-:W-:-:S10]  /*0860*/  @!P0 IMAD.MOV.U32 R6, RZ, RZ, -0x435 ;  /* 0xfffffbcbff068424 */ /* 0x000fd400078e00ff */
[----:B------:R-:W-:Y:S05]  /*0870*/  @P1 BRA `(.L_x_34) ;  /* 0x0000000400041947 */ /* 0x000fea0003800000 */
[----:B------:R-:W-:Y:S01]  /*0880*/  LOP3.LUT R2, R5, 0xfffff, RZ, 0xc0, !PT ;  /* 0x000fffff05027812 */ /* 0x000fe200078ec0ff */
[----:B------:R-:W-:Y:S01]  /*0890*/  IMAD.MOV.U32 R19, RZ, RZ, 0x3ed0ee25 ;  /* 0x3ed0ee25ff137424 */ /* 0x000fe200078e00ff */
[----:B------:R-:W-:Y:S01]  /*08a0*/  MOV R18, 0x8b7a8b04 ;  /* 0x8b7a8b0400127802 */ /* 0x000fe20000000f00 */
[----:B------:R-:W-:Y:S01]  /*08b0*/  UMOV UR6, 0x3ae80f1e ;  /* 0x3ae80f1e00067882 */ /* 0x000fe20000000000 */
[----:B------:R-:W-:Y:S01]  /*08c0*/  LOP3.LUT R3, R2, 0x3ff00000, RZ, 0xfc, !PT ;  /* 0x3ff0000002037812 */ /* 0x000fe200078efcff */
[----:B------:R-:W-:Y:S01]  /*08d0*/  UMOV UR7, 0x3eb1380b ;  /* 0x3eb1380b00077882 */ /* 0x000fe20000000000 */
[----:B------:R-:W-:Y:S01]  /*08e0*/  MOV R2, R8 ;  /* 0x0000000800027202 */ /* 0x000fe20000000f00 */
[----:B------:R-:W-:Y:S01]  /*08f0*/  IMAD.MOV.U32 R8, RZ, RZ, RZ ;  /* 0x000000ffff087224 */ /* 0x000fe200078e00ff */
[----:B------:R-:W-:Y:S01]  /*0900*/  ISETP.GE.U32.AND P0, PT, R3, 0x3ff6a09f, PT ;  /* 0x3ff6a09f0300780c */ /* 0x000fe20003f06070 */
[----:B------:R-:W-:Y:S01]  /*0910*/  IMAD.MOV.U32 R21, RZ, RZ, 0x43300000 ;  /* 0x43300000ff157424 */ /* 0x000fe200078e00ff */
[----:B------:R-:W-:Y:S01]  /*0920*/  LEA.HI R5, R5, R6, RZ, 0xc ;  /* 0x0000000605057211 */ /* 0x000fe200078f60ff */
[----:B------:R-:W-:Y:S01]  /*0930*/  UMOV UR8, 0x80000000 ;  /* 0x8000000000087882 */ /* 0x000fe20000000000 */
[----:B------:R-:W-:-:S09]  /*0940*/  UMOV UR9, 0x43300000 ;  /* 0x4330000000097882 */ /* 0x000fd20000000000 */
[----:B------:R-:W-:Y:S02]  /*0950*/  @P0 VIADD R7, R3, 0xfff00000 ;  /* 0xfff0000003070836 */ /* 0x000fe40000000000 */
[----:B------:R-:W-:Y:S02]  /*0960*/  @P0 VIADD R5, R5, 0x1 ;  /* 0x0000000105050836 */ /* 0x000fe40000000000 */
[----:B------:R-:W-:-:S03]  /*0970*/  @P0 IMAD.MOV.U32 R3, RZ, RZ, R7 ;  /* 0x000000ffff030224 */ /* 0x000fc600078e0007 */
[----:B------:R-:W-:-:S03]  /*0980*/  LOP3.LUT R20, R5, 0x80000000, RZ, 0x3c, !PT ;  /* 0x8000000005147812 */ /* 0x000fc600078e3cff */
[C---:B------:R-:W-:Y:S02]  /*0990*/  DADD R16, R2.reuse, 1 ;  /* 0x3ff0000002107429 */ /* 0x040fe40000000000 */
[----:B------:R-:W-:-:S04]  /*09a0*/  DADD R2, R2, -1 ;  /* 0xbff0000002027429 */ /* 0x000fc80000000000 */
[----:B------:R-:W0:Y:S02]  /*09b0*/  MUFU.RCP64H R9, R17 ;  /* 0x0000001100097308 */ /* 0x000e240000001800 */
[----:B0-----:R-:W-:-:S08]  /*09c0*/  DFMA R12, -R16, R8, 1 ;  /* 0x3ff00000100c742b */ /* 0x001fd00000000108 */
[----:B------:R-:W-:-:S08]  /*09d0*/  DFMA R12, R12, R12, R12 ;  /* 0x0000000c0c0c722b */ /* 0x000fd0000000000c */
        /* <DEDUP_REMOVED lines=43> */
.L_x_34:
[----:B------:R-:W-:Y:S01]  /*0c90*/  MOV R6, 0x0 ;  /* 0x0000000000067802 */ /* 0x000fe20000000f00 */
[----:B------:R-:W-:Y:S01]  /*0ca0*/  IMAD.MOV.U32 R7, RZ, RZ, 0x7ff00000 ;  /* 0x7ff00000ff077424 */ /* 0x000fe200078e00ff */
[----:B------:R-:W-:-:S05]  /*0cb0*/  LOP3.LUT P0, RZ, R3, 0x7fffffff, RZ, 0xc0, !PT ;  /* 0x7fffffff03ff7812 */ /* 0x000fca000780c0ff */
[----:B------:R-:W-:-:S10]  /*0cc0*/  DFMA R6, R2, R6, +INF ;  /* 0x7ff000000206742b */ /* 0x000fd40000000006 */
[----:B------:R-:W-:Y:S02]  /*0cd0*/  FSEL R2, R6, RZ, P0 ;  /* 0x000000ff06027208 */ /* 0x000fe40000000000 */
[----:B------:R-:W-:-:S07]  /*0ce0*/  FSEL R3, R7, -QNAN , P0 ;  /* 0xfff0000007037808 */ /* 0x000fce0000000000 */
.L_x_35:
[----:B------:R-:W-:Y:S01]  /*0cf0*/  UMOV UR6, 0xbaaafad3 ;  /* 0xbaaafad300067882 */ /* 0x000fe20000000000 */
[----:B------:R-:W-:Y:S01]  /*0d00*/  UMOV UR7, 0x3c695355 ;  /* 0x3c69535500077882 */ /* 0x000fe20000000000 */
[----:B------:R-:W0:Y:S01]  /*0d10*/  F2F.F64.F32 R4, R4 ;  /* 0x0000000400047310 */ /* 0x000e220000201800 */
[----:B------:R-:W-:Y:S01]  /*0d20*/  DMUL R6, R10, UR6 ;  /* 0x000000060a067c28 */ /* 0x000fe20008000000 */
[----:B------:R-:W-:Y:S01]  /*0d30*/  BSSY.RECONVERGENT B0, `(.L_x_36) ;  /* 0x000000a000007945 */ /* 0x000fe20003800200 */
[----:B------:R-:W-:Y:S01]  /*0d40*/  DMUL R8, R2, UR6 ;  /* 0x0000000602087c28 */ /* 0x000fe20008000000 */
[----:B------:R-:W-:Y:S01]  /*0d50*/  UMOV UR6, 0x1526e50e ;  /* 0x1526e50e00067882 */ /* 0x000fe20000000000 */
[----:B------:R-:W-:-:S04]  /*0d60*/  UMOV UR7, 0x3fdbcb7b ;  /* 0x3fdbcb7b00077882 */ /* 0x000fc80000000000 */
[----:B------:R-:W-:Y:S02]  /*0d70*/  DFMA R6, R10, UR6, R6 ;  /* 0x000000060a067c2b */ /* 0x000fe40008000006 */
[----:B------:R-:W-:-:S08]  /*0d80*/  DFMA R8, R2, UR6, R8 ;  /* 0x0000000602087c2b */ /* 0x000fd00008000008 */
[----:B------:R-:W-:-:S08]  /*0d90*/  DADD R2, -R6, R8 ;  /* 0x0000000006027229 */ /* 0x000fd00000000108 */
[----:B0-----:R-:W-:Y:S01]  /*0da0*/  DFMA R2, R2, R4, R6 ;  /* 0x000000040202722b */ /* 0x001fe20000000006 */
[----:B------:R-:W-:-:S10]  /*0db0*/  MOV R4, 0xdd0 ;  /* 0x00000dd000047802 */ /* 0x000fd40000000f00 */
[----:B------:R-:W-:Y:S05]  /*0dc0*/  CALL.REL.NOINC `($_Z19initializeMassesGpuPdddP17curandStateXORWOW$__internal_accurate_pow) ;  /* 0x0000000000c07944 */ /* 0x000fea0003c00000 */
[----:B------:R-:W-:Y:S05]  /*0dd0*/  BSYNC.RECONVERGENT B0 ;  /* 0x0000000000007941 */ /* 0x000fea0003800200 */
.L_x_36:
[C---:B------:R-:W-:Y:S01]  /*0de0*/  DADD R4, R2.reuse, 10 ;  /* 0x4024000002047429 */ /* 0x040fe20000000000 */
[----:B------:R-:W-:Y:S01]  /*0df0*/  BSSY.RECONVERGENT B0, `(.L_x_37) ;  /* 0x000000e000007945 */ /* 0x000fe20003800200 */
[----:B------:R-:W-:-:S08]  /*0e00*/  DSETP.NEU.AND P0, PT, R2, RZ, PT ;  /* 0x000000ff0200722a */ /* 0x000fd00003f0d000 */
[----:B------:R-:W-:Y:S01]  /*0e10*/  LOP3.LUT R4, R5, 0x7ff00000, RZ, 0xc0, !PT ;  /* 0x7ff0000005047812 */ /* 0x000fe200078ec0ff */
[----:B------:R-:W-:-:S03]  /*0e20*/  IMAD.MOV.U32 R5, RZ, RZ, R7 ;  /* 0x000000ffff057224 */ /* 0x000fc600078e0007 */
[----:B------:R-:W-:Y:S01]  /*0e30*/  ISETP.NE.AND P1, PT, R4, 0x7ff00000, PT ;  /* 0x7ff000000400780c */ /* 0x000fe20003f25270 */
[----:B------:R-:W-:-:S12]  /*0e40*/  IMAD.MOV.U32 R4, RZ, RZ, R6 ;  /* 0x000000ffff047224 */ /* 0x000fd800078e0006 */
[----:B------:R-:W-:Y:S05]  /*0e50*/  @P1 BRA `(.L_x_38) ;  /* 0x00000000001c1947 */ /* 0x000fea0003800000 */
[----:B------:R-:W-:-:S14]  /*0e60*/  DSETP.NAN.AND P1, PT, R2, R2, PT ;  /* 0x000000020200722a */ /* 0x000fdc0003f28000 */
[----:B------:R-:W-:Y:S01]  /*0e70*/  @P1 DADD R4, R2, 10 ;  /* 0x4024000002041429 */ /* 0x000fe20000000000 */
[----:B------:R-:W-:Y:S10]  /*0e80*/  @P1 BRA `(.L_x_38) ;  /* 0x0000000000101947 */ /* 0x000ff40003800000 */
[----:B------:R-:W-:-:S14]  /*0e90*/  DSETP.NEU.AND P1, PT, |R2|, +INF , PT ;  /* 0x7ff000000200742a */ /* 0x000fdc0003f2d200 */
[----:B------:R-:W-:Y:S02]  /*0ea0*/  @!P1 ISETP.GE.AND P2, PT, R3, RZ, PT ;  /* 0x000000ff0300920c */ /* 0x000fe40003f46270 */
[----:B------:R-:W-:Y:S02]  /*0eb0*/  @!P1 MOV R4, RZ ;  /* 0x000000ff00049202 */ /* 0x000fe40000000f00 */
[----:B------:R-:W-:-:S09]  /*0ec0*/  @!P1 SEL R5, RZ, 0x7ff00000, !P2 ;  /* 0x7ff00000ff059807 */ /* 0x000fd20005000000 */
.L_x_38:
[----:B------:R-:W-:Y:S05]  /*0ed0*/  BSYNC.RECONVERGENT B0 ;  /* 0x0000000000007941 */ /* 0x000fea0003800200 */
.L_x_37:
[----:B------:R-:W-:Y:S02]  /*0ee0*/  FSEL R8, R4, RZ, P0 ;  /* 0x000000ff04087208 */ /* 0x000fe40000000000 */
[----:B------:R-:W-:Y:S01]  /*0ef0*/  FSEL R9, R5, 1.875, P0 ;  /* 0x3ff0000005097808 */ /* 0x000fe20000000000 */
[----:B------:R-:W-:Y:S06]  /*0f00*/  BRA `(.L_x_39) ;  /* 0x0000000000607947 */ /* 0x000fec0003800000 */
.L_x_31:
[----:B------:R-:W2:Y:S04]  /*0f10*/  LDG.E.64 R12, desc[UR4][R10.64] ;  /* 0x000000040a0c7981 */ /* 0x000ea8000c1e1b00 */
[----:B------:R-:W3:Y:S04]  /*0f20*/  LDG.E.64 R4, desc[UR4][R10.64+0x10] ;  /* 0x000010040a047981 */ /* 0x000ee8000c1e1b00 */
[----:B------:R-:W4:Y:S01]  /*0f30*/  LDG.E.64 R2, desc[UR4][R10.64+0x8] ;  /* 0x000008040a027981 */ /* 0x000f22000c1e1b00 */
[----:B------:R-:W-:Y:S01]  /*0f40*/  DADD R6, R6, -R8 ;  /* 0x0000000006067229 */ /* 0x000fe20000000808 */
[----:B--2---:R-:W-:Y:S01]  /*0f50*/  SHF.R.U32.HI R14, RZ, 0x2, R13 ;  /* 0x00000002ff0e7819 */ /* 0x004fe2000001160d */
[----:B------:R-:W-:-:S03]  /*0f60*/  VIADD R12, R12, 0x587c5 ;  /* 0x000587c50c0c7836 */ /* 0x000fc60000000000 */
[----:B------:R-:W-:Y:S01]  /*0f70*/  LOP3.LUT R14, R14, R13, RZ, 0x3c, !PT ;  /* 0x0000000d0e0e7212 */ /* 0x000fe200078e3cff */
[----:B---3--:R-:W-:Y:S02]  /*0f80*/  IMAD.SHL.U32 R13, R5, 0x10, RZ ;  /* 0x00000010050d7824 */ /* 0x008fe400078e00ff */
[----:B------:R-:W-:Y:S02]  /*0f90*/  IMAD.MOV.U32 R16, RZ, RZ, R5 ;  /* 0x000000ffff107224 */ /* 0x000fe400078e0005 */
[----:B------:R-:W-:-:S05]  /*0fa0*/  IMAD.SHL.U32 R15, R14, 0x2, RZ ;  /* 0x000000020e0f7824 */ /* 0x000fca00078e00ff */
[----:B------:R-:W-:Y:S01]  /*0fb0*/  LOP3.LUT R14, R14, R15, R13, 0x96, !PT ;  /* 0x0000000f0e0e7212 */ /* 0x000fe200078e960d */
[----:B------:R-:W-:-:S03]  /*0fc0*/  IMAD.MOV.U32 R15, RZ, RZ, R4 ;  /* 0x000000ffff0f7224 */ /* 0x000fc600078e0004 */
[----:B------:R-:W-:Y:S01]  /*0fd0*/  LOP3.LUT R17, R14, R5, RZ, 0x3c, !PT ;  /* 0x000000050e117212 */ /* 0x000fe200078e3cff */
[----:B------:R-:W-:-:S03]  /*0fe0*/  IMAD.MOV.U32 R14, RZ, RZ, 0x2f800000 ;  /* 0x2f800000ff0e7424 */ /* 0x000fc600078e00ff */
[----:B------:R-:W-:Y:S01]  /*0ff0*/  IADD3 R13, PT, PT, R17, R12, RZ ;  /* 0x0000000c110d7210 */ /* 0x000fe20007ffe0ff */
[----:B------:R0:W-:Y:S03]  /*1000*/  STG.E.64 desc[UR4][R10.64+0x10], R16 ;  /* 0x000010100a007986 */ /* 0x0001e6000c101b04 */
[----:B------:R-:W-:-:S05]  /*1010*/  I2FP.F32.U32 R13, R13 ;  /* 0x0000000d000d7245 */ /* 0x000fca0000201000 */
[----:B------:R-:W-:Y:S01]  /*1020*/  FFMA R5, R13, R14, 1.1641532182693481445e-10 ;  /* 0x2f0000000d057423 */ /* 0x000fe2000000000e */
[----:B----4-:R-:W-:Y:S01]  /*1030*/  MOV R14, R3 ;  /* 0x00000003000e7202 */ /* 0x010fe20000000f00 */
[----:B------:R-:W-:Y:S02]  /*1040*/  IMAD.MOV.U32 R13, RZ, RZ, R2 ;  /* 0x000000ffff0d7224 */ /* 0x000fe400078e0002 */
[----:B------:R-:W1:Y:S02]  /*1050*/  F2F.F64.F32 R2, R5 ;  /* 0x0000000500027310 */ /* 0x000e640000201800 */
[----:B------:R0:W-:Y:S04]  /*1060*/  STG.E.64 desc[UR4][R10.64+0x8], R14 ;  /* 0x0000080e0a007986 */ /* 0x0001e8000c101b04 */
[----:B------:R0:W-:Y:S01]  /*1070*/  STG.E.64 desc[UR4][R10.64], R12 ;  /* 0x0000000c0a007986 */ /* 0x0001e2000c101b04 */
[----:B-1----:R-:W-:-:S11]  /*1080*/  DFMA R8, R2, R6, R8 ;  /* 0x000000060208722b */ /* 0x002fd60000000008 */
.L_x_39:
[----:B------:R-:W1:Y:S02]  /*1090*/  LDC.64 R2, c[0x0][0x380] ;  /* 0x0000e000ff027b82 */ /* 0x000e640000000a00 */
[----:B-1----:R-:W-:-:S05]  /*10a0*/  IMAD.WIDE R2, R0, 0x8, R2 ;  /* 0x0000000800027825 */ /* 0x002fca00078e0202 */
[----:B------:R-:W-:Y:S01]  /*10b0*/  STG.E.64 desc[UR4][R2.64], R8 ;  /* 0x0000000802007986 */ /* 0x000fe2000c101b04 */
[----:B------:R-:W-:Y:S05]  /*10c0*/  EXIT ;  /* 0x000000000000794d */ /* 0x000fea0003800000 */
        .type           $_Z19initializeMassesGpuPdddP17curandStateXORWOW$__internal_accurate_pow,@function
        .size           $_Z19initializeMassesGpuPdddP17curandStateXORWOW$__internal_accurate_pow,(.L_x_53 - $_Z19initializeMassesGpuPdddP17curandStateXORWOW$__internal_accurate_pow)
$_Z19initializeMassesGpuPdddP17curandStateXORWOW$__internal_accurate_pow:
[----:B------:R-:W0:Y:S01]  /*10d0*/  MUFU.RCP64H R9, 2.25 ;  /* 0x4002000000097908 */ /* 0x000e220000001800 */
[----:B------:R-:W-:Y:S01]  /*10e0*/  IMAD.MOV.U32 R6, RZ, RZ, 0x0 ;  /* 0x00000000ff067424 */ /* 0x000fe200078e00ff */
[----:B------:R-:W-:Y:S01]  /*10f0*/  MOV R8, RZ ;  /* 0x000000ff00087202 */ /* 0x000fe20000000f00 */
[----:B------:R-:W-:Y:S01]  /*1100*/  IMAD.MOV.U32 R7, RZ, RZ, 0x40020000 ;  /* 0x40020000ff077424 */ /* 0x000fe200078e00ff */
[----:B------:R-:W-:Y:S01]  /*1110*/  UMOV UR6, 0x7d2cafe2 ;  /* 0x7d2cafe200067882 */ /* 0x000fe20000000000 */
[----:B------:R-:W-:Y:S01]  /*1120*/  IMAD.MOV.U32 R12, RZ, RZ, 0x41ad3b5a ;  /* 0x41ad3b5aff0c7424 */ /* 0x000fe200078e00ff */
[----:B------:R-:W-:Y:S01]  /*1130*/  UMOV UR7, 0x3eb0f5ff ;  /* 0x3eb0f5ff00077882 */ /* 0x000fe20000000000 */
[----:B------:R-:W-:Y:S02]  /*1140*/  IMAD.MOV.U32 R13, RZ, RZ, 0x3ed0f5d2 ;  /* 0x3ed0f5d2ff0d7424 */ /* 0x000fe400078e00ff */
[----:B------:R-:W-:-:S05]  /*1150*/  IMAD.SHL.U32 R5, R3, 0x2, RZ ;  /* 0x0000000203057824 */ /* 0x000fca00078e00ff */
[----:B------:R-:W-:Y:S01]  /*1160*/  ISETP.GT.U32.AND P0, PT, R5, -0x2000001, PT ;  /* 0xfdffffff0500780c */ /* 0x000fe20003f04070 */
        /* <DEDUP_REMOVED lines=10> */
[----:B------:R-:W-:Y:S02]  /*1210*/  DADD R18, R14, R14 ;  /* 0x000000000e127229 */ /* 0x000fe4000000000e */
[----:B------:R-:W-:-:S03]  /*1220*/  DMUL R14, R6, R6 ;  /* 0x00000006060e7228 */ /* 0x000fc60000000000 */
[----:B------:R-:W-:Y:S01]  /*1230*/  DFMA R12, R10, R12, UR6 ;  /* 0x000000060a0c7e2b */ /* 0x000fe2000800000c */
[----:B------:R-:W-:Y:S01]  /*1240*/  UMOV UR6, 0xe4faecd5 ;  /* 0xe4faecd500067882 */ /* 0x000fe20000000000 */
[----:B------:R-:W-:Y:S01]  /*1250*/  UMOV UR7, 0x3f1745cd ;  /* 0x3f1745cd00077882 */ /* 0x000fe20000000000 */
[----:B------:R-:W-:-:S05]  /*1260*/  DFMA R18, -R6, 0.25, R18 ;  /* 0x3fd000000612782b */ /* 0x000fca0000000112 */
[----:B------:R-:W-:Y:S01]  /*1270*/  DFMA R12, R10, R12, UR6 ;  /* 0x000000060a0c7e2b */ /* 0x000fe2000800000c */
[----:B------:R-:W-:Y:S01]  /*1280*/  UMOV UR6, 0x258a578b ;  /* 0x258a578b00067882 */ /* 0x000fe20000000000 */
[----:B------:R-:W-:Y:S01]  /*1290*/  UMOV UR7, 0x3f3c71c7 ;  /* 0x3f3c71c700077882 */ /* 0x000fe20000000000 */
[----:B------:R-:W-:-:S05]  /*12a0*/  DMUL R8, R8, R18 ;  /* 0x0000001208087228 */ /* 0x000fca0000000000 */
[----:B------:R-:W-:Y:S01]  /*12b0*/  DFMA R12, R10, R12, UR6 ;  /* 0x000000060a0c7e2b */ /* 0x000fe2000800000c */
[----:B------:R-:W-:Y:S01]  /*12c0*/  UMOV UR6, 0x9242b910 ;  /* 0x9242b91000067882 */ /* 0x000fe20000000000 */
[----:B------:R-:W-:-:S03]  /*12d0*/  UMOV UR7, 0x3f624924 ;  /* 0x3f62492400077882 */ /* 0x000fc60000000000 */
[----:B------:R-:W-:Y:S01]  /*12e0*/  VIADD R23, R9, 0x100000 ;  /* 0x0010000009177836 */ /* 0x000fe20000000000 */
[----:B------:R-:W-:Y:S02]  /*12f0*/  MOV R22, R8 ;  /* 0x0000000800167202 */ /* 0x000fe40000000f00 */
        /* <DEDUP_REMOVED lines=11> */
[----:B------:R-:W-:-:S06]  /*13b0*/  DMUL R10, R6, R14 ;  /* 0x0000000e060a7228 */ /* 0x000fcc0000000000 */
[----:B------:R-:W-:Y:S01]  /*13c0*/  DADD R18, R20, -UR6 ;  /* 0x8000000614127e29 */ /* 0x000fe20008000000 */
[----:B------:R-:W-:Y:S01]  /*13d0*/  UMOV UR6, 0x0 ;  /* 0x0000000000067882 */ /* 0x000fe20000000000 */
[C---:B------:R-:W-:Y:S01]  /*13e0*/  DFMA R24, R6.reuse, R14, -R10 ;  /* 0x0000000e0618722b */ /* 0x040fe2000000080a */
[----:B------:R-:W-:Y:S01]  /*13f0*/  UMOV UR7, 0x40080000 ;  /* 0x4008000000077882 */ /* 0x000fe20000000000 */
[----:B------:R-:W-:-:S04]  /*1400*/  DFMA R20, R6, R6, -R14 ;  /* 0x000000060614722b */ /* 0x000fc8000000080e */
[----:B------:R-:W-:Y:S02]  /*1410*/  DADD R16, R12, R18 ;  /* 0x000000000c107229 */ /* 0x000fe40000000012 */
[----:B------:R-:W-:Y:S02]  /*1420*/  DFMA R24, R8, R14, R24 ;  /* 0x0000000e0818722b */ /* 0x000fe40000000018 */
[----:B------:R-:W-:-:S04]  /*1430*/  DFMA R20, R6, R22, R20 ;  /* 0x000000160614722b */ /* 0x000fc80000000014 */
[----:B------:R-:W-:Y:S02]  /*1440*/  DMUL R14, R16, R10 ;  /* 0x0000000a100e7228 */ /* 0x000fe40000000000 */
[----:B------:R-:W-:Y:S02]  /*1450*/  DADD R12, R12, -R16 ;  /* 0x000000000c0c7229 */ /* 0x000fe40000000810 */
[----:B------:R-:W-:-:S04]  /*1460*/  DFMA R20, R6, R20, R24 ;  /* 0x000000140614722b */ /* 0x000fc80000000018 */
[----:B------:R-:W-:Y:S02]  /*1470*/  DFMA R22, R16, R10, -R14 ;  /* 0x0000000a1016722b */ /* 0x000fe4000000080e */
[----:B------:R-:W-:-:S06]  /*1480*/  DADD R12, R18, R12 ;  /* 0x00000000120c7229 */ /* 0x000fcc000000000c */
        /* <DEDUP_REMOVED lines=8> */
[----:B------:R-:W-:-:S08]  /*1510*/  DADD R6, R14, R6 ;  /* 0x000000000e067229 */ /* 0x000fd00000000006 */
[----:B------:R-:W-:Y:S01]  /*1520*/  DADD R12, R8, R6 ;  /* 0x00000000080c7229 */ /* 0x000fe20000000006 */
[----:B------:R-:W-:Y:S01]  /*1530*/  IMAD.MOV.U32 R8, RZ, RZ, -0x105c611 ;  /* 0xfefa39efff087424 */ /* 0x000fe200078e00ff */
[----:B------:R-:W-:Y:S01]  /*1540*/  MOV R7, 0x3fe62e42 ;  /* 0x3fe62e4200077802 */ /* 0x000fe20000000f00 */
[----:B------:R-:W-:Y:S02]  /*1550*/  IMAD.MOV.U32 R9, RZ, RZ, 0x3fe62e42 ;  /* 0x3fe62e42ff097424 */ /* 0x000fe400078e00ff */
[----:B------:R-:W-:-:S03]  /*1560*/  IMAD.MOV.U32 R6, RZ, RZ, -0x105c611 ;  /* 0xfefa39efff067424 */ /* 0x000fc600078e00ff */
[----:B------:R-:W-:-:S08]  /*1570*/  DADD R14, R10, R12 ;  /* 0x000000000a0e7229 */ /* 0x000fd0000000000c */
[--C-:B------:R-:W-:Y:S02]  /*1580*/  DFMA R8, R8, UR6, R14.reuse ;  /* 0x0000000608087c2b */ /* 0x100fe4000800000e */
[----:B------:R-:W-:-:S06]  /*1590*/  DADD R10, R10, -R14 ;  /* 0x000000000a0a7229 */ /* 0x000fcc000000080e */
[----:B------:R-:W-:Y:S02]  /*15a0*/  DFMA R16, -R6, 3, R8 ;  /* 0x400800000610782b */ /* 0x000fe40000000108 */
[----:B------:R-:W-:Y:S01]  /*15b0*/  DADD R10, R12, R10 ;  /* 0x000000000c0a7229 */ /* 0x000fe2000000000a */
[----:B------:R-:W-:Y:S02]  /*15c0*/  IMAD.MOV.U32 R12, RZ, RZ, 0x3b39803f ;  /* 0x3b39803fff0c7424 */ /* 0x000fe400078e00ff */
[----:B------:R-:W-:-:S03]  /*15d0*/  IMAD.MOV.U32 R13, RZ, RZ, 0x3c7abc9e ;  /* 0x3c7abc9eff0d7424 */ /* 0x000fc600078e00ff */
[----:B------:R-:W-:-:S08]  /*15e0*/  DADD R16, -R14, R16 ;  /* 0x000000000e107229 */ /* 0x000fd00000000110 */
[----:B------:R-:W-:Y:S01]  /*15f0*/  DADD R10, R10, -R16 ;  /* 0x000000000a0a7229 */ /* 0x000fe20000000810 */
[----:B------:R-:W-:Y:S02]  /*1600*/  LOP3.LUT R17, R3, 0xff0fffff, RZ, 0xc0, !PT ;  /* 0xff0fffff03117812 */ /* 0x000fe400078ec0ff */
[----:B------:R-:W-:Y:S02]  /*1610*/  MOV R16, R2 ;  /* 0x0000000200107202 */ /* 0x000fe40000000f00 */
[----:B------:R-:W-:-:S03]  /*1620*/  SEL R17, R17, R3, P0 ;  /* 0x0000000311117207 */ /* 0x000fc60000000000 */
[----:B------:R-:W-:Y:S01]  /*1630*/  DFMA R10, R12, UR6, R10 ;  /* 0x000000060c0a7c2b */ /* 0x000fe2000800000a */
[----:B------:R-:W-:Y:S01]  /*1640*/  UMOV UR6, 0x3b39803f ;  /* 0x3b39803f00067882 */ /* 0x000fe20000000000 */
[----:B------:R-:W-:-:S06]  /*1650*/  UMOV UR7, 0x3c7abc9e ;  /* 0x3c7abc9e00077882 */ /* 0x000fcc0000000000 */
[----:B------:R-:W-:-:S08]  /*1660*/  DADD R12, R8, R10 ;  /* 0x00000000080c7229 */ /* 0x000fd0000000000a */
[----:B------:R-:W-:Y:S02]  /*1670*/  DADD R14, R8, -R12 ;  /* 0x00000000080e7229 */ /* 0x000fe4000000080c */
[----:B------:R-:W-:-:S06]  /*1680*/  DMUL R8, R12, R16 ;  /* 0x000000100c087228 */ /* 0x000fcc0000000000 */
[----:B------:R-:W-:Y:S02]  /*1690*/  DADD R14, R10, R14 ;  /* 0x000000000a0e7229 */ /* 0x000fe4000000000e */
[----:B------:R-:W-:-:S08]  /*16a0*/  DFMA R12, R12, R16, -R8 ;  /* 0x000000100c0c722b */ /* 0x000fd00000000808 */
[----:B------:R-:W-:Y:S01]  /*16b0*/  DFMA R14, R14, R16, R12 ;  /* 0x000000100e0e722b */ /* 0x000fe2000000000c */
[----:B------:R-:W-:Y:S02]  /*16c0*/  IMAD.MOV.U32 R12, RZ, RZ, 0x652b82fe ;  /* 0x652b82feff0c7424 */ /* 0x000fe400078e00ff */
[----:B------:R-:W-:-:S05]  /*16d0*/  IMAD.MOV.U32 R13, RZ, RZ, 0x3ff71547 ;  /* 0x3ff71547ff0d7424 */ /* 0x000fca00078e00ff */
        /* <DEDUP_REMOVED lines=10> */
[----:B------:R-:W-:Y:S01]  /*1780*/  MOV R17, 0x3e928af3 ;  /* 0x3e928af300117802 */ /* 0x000fe20000000f00 */
[----:B------:R-:W-:-:S05]  /*1790*/  UMOV UR7, 0x3e5ade15 ;  /* 0x3e5ade1500077882 */ /* 0x000fca0000000000 */
        /* <DEDUP_REMOVED lines=27> */
[----:B------:R-:W-:Y:S02]  /*1950*/  IMAD R9, R12, 0x100000, R7 ;  /* 0x001000000c097824 */ /* 0x000fe400078e0207 */
[----:B------:R-:W-:Y:S01]  /*1960*/  IMAD.MOV.U32 R8, RZ, RZ, R6 ;  /* 0x000000ffff087224 */ /* 0x000fe200078e0006 */
[----:B------:R-:W-:Y:S06]  /*1970*/  @!P0 BRA `(.L_x_40) ;  /* 0x0000000000308947 */ /* 0x000fec0003800000 */
[----:B------:R-:W-:Y:S01]  /*1980*/  FSETP.GEU.AND P1, PT, |R11|, 4.2275390625, PT ;  /* 0x408748000b00780b */ /* 0x000fe20003f2e200 */
[C---:B------:R-:W-:Y:S02]  /*1990*/  DADD R8, R10.reuse, +INF ;  /* 0x7ff000000a087429 */ /* 0x040fe40000000000 */
[----:B------:R-:W-:-:S08]  /*19a0*/  DSETP.GEU.AND P0, PT, R10, RZ, PT ;  /* 0x000000ff0a00722a */ /* 0x000fd00003f0e000 */
[----:B------:R-:W-:Y:S02]  /*19b0*/  FSEL R8, R8, RZ, P0 ;  /* 0x000000ff08087208 */ /* 0x000fe40000000000 */
[----:B------:R-:W-:Y:S02]  /*19c0*/  @!P1 LEA.HI R5, R12, R12, RZ, 0x1 ;  /* 0x0000000c0c059211 */ /* 0x000fe400078f08ff */
[----:B------:R-:W-:Y:S02]  /*19d0*/  FSEL R9, R9, RZ, P0 ;  /* 0x000000ff09097208 */ /* 0x000fe40000000000 */
[----:B------:R-:W-:-:S04]  /*19e0*/  @!P1 SHF.R.S32.HI R5, RZ, 0x1, R5 ;  /* 0x00000001ff059819 */ /* 0x000fc80000011405 */
[----:B------:R-:W-:Y:S01]  /*19f0*/  @!P1 LEA R7, R5, R7, 0x14 ;  /* 0x0000000705079211 */ /* 0x000fe200078ea0ff */
[----:B------:R-:W-:-:S05]  /*1a00*/  @!P1 IMAD.IADD R10, R12, 0x1, -R5 ;  /* 0x000000010c0a9824 */ /* 0x000fca00078e0a05 */
[----:B------:R-:W-:Y:S01]  /*1a10*/  @!P1 LEA R11, R10, 0x3ff00000, 0x14 ;  /* 0x3ff000000a0b9811 */ /* 0x000fe200078ea0ff */
[----:B------:R-:W-:-:S06]  /*1a20*/  @!P1 IMAD.MOV.U32 R10, RZ, RZ, RZ ;  /* 0x000000ffff0a9224 */ /* 0x000fcc00078e00ff */
[----:B------:R-:W-:-:S11]  /*1a30*/  @!P1 DMUL R8, R6, R10 ;  /* 0x0000000a06089228 */ /* 0x000fd60000000000 */
.L_x_40:
[----:B------:R-:W-:Y:S01]  /*1a40*/  DFMA R6, R14, R8, R8 ;  /* 0x000000080e06722b */ /* 0x000fe20000000008 */
[----:B------:R-:W-:Y:S01]  /*1a50*/  IMAD.MOV.U32 R5, RZ, RZ, 0x0 ;  /* 0x00000000ff057424 */ /* 0x000fe200078e00ff */
[----:B------:R-:W-:-:S08]  /*1a60*/  DSETP.NEU.AND P0, PT, |R8|, +INF , PT ;  /* 0x7ff000000800742a */ /* 0x000fd00003f0d200 */
[----:B------:R-:W-:Y:S02]  /*1a70*/  FSEL R6, R8, R6, !P0 ;  /* 0x0000000608067208 */ /* 0x000fe40004000000 */
[----:B------:R-:W-:Y:S01]  /*1a80*/  FSEL R7, R9, R7, !P0 ;  /* 0x0000000709077208 */ /* 0x000fe20004000000 */
[----:B------:R-:W-:Y:S06]  /*1a90*/  RET.REL.NODEC R4 `(_Z19initializeMassesGpuPdddP17curandStateXORWOW) ;  /* 0xffffffe404587950 */ /* 0x000fec0003c3ffff */
.L_x_41:
        /* <DEDUP_REMOVED lines=14> */
.L_x_53:


//--------------------- .text._Z22initializeCurandStatesP17curandStateXORWOWm --------------------------
	.section	.text._Z22initializeCurandStatesP17curandStateXORWOWm,"ax",@progbits
	.align	128
        .global         _Z22initializeCurandStatesP17curandStateXORWOWm
        .type           _Z22initializeCurandStatesP17curandStateXORWOWm,@function
        .size           _Z22initializeCurandStatesP17curandStateXORWOWm,(.L_x_59 - _Z22initializeCurandStatesP17curandStateXORWOWm)
        .other          _Z22initializeCurandStatesP17curandStateXORWOWm,@"STO_CUDA_ENTRY STV_DEFAULT"
_Z22initializeCurandStatesP17curandStateXORWOWm:
.text._Z22initializeCurandStatesP17curandStateXORWOWm:
        /* <DEDUP_REMOVED lines=9> */
[----:B------:R-:W-:Y:S01]  /*0090*/  ISETP.NE.AND P0, PT, R13, RZ, PT ;  /* 0x000000ff0d00720c */ /* 0x000fe20003f05270 */
[----:B------:R-:W-:Y:S05]  /*00a0*/  BSSY.RECONVERGENT B0, `(.L_x_42) ;  /* 0x00000e1000007945 */ /* 0x000fea0003800200 */
[----:B------:R-:W2:Y:S01]  /*00b0*/  LDC.64 R6, c[0x0][0x380] ;  /* 0x0000e000ff067b82 */ /* 0x000ea20000000a00 */
[----:B0-----:R-:W-:Y:S02]  /*00c0*/  LOP3.LUT R0, R2, 0xaad26b49, RZ, 0x3c, !PT ;  /* 0xaad26b4902007812 */ /* 0x001fe400078e3cff */
[----:B------:R-:W-:-:S03]  /*00d0*/  LOP3.LUT R2, R3, 0xf7dcefdd, RZ, 0x3c, !PT ;  /* 0xf7dcefdd03027812 */ /* 0x000fc600078e3cff */
[----:B------:R-:W-:Y:S02]  /*00e0*/  IMAD R0, R0, 0x4182bed5, RZ ;  /* 0x4182bed500007824 */ /* 0x000fe400078e02ff */
[----:B------:R-:W-:Y:S02]  /*00f0*/  IMAD R3, R2, -0x658354e5, RZ ;  /* 0x9a7cab1b02037824 */ /* 0x000fe400078e02ff */
[----:B--2---:R-:W-:Y:S01]  /*0100*/  IMAD.WIDE R6, R13, 0x30, R6 ;  /* 0x000000300d067825 */ /* 0x004fe200078e0206 */
[C---:B------:R-:W-:Y:S02]  /*0110*/  LOP3.LUT R8, R0.reuse, 0x159a55e5, RZ, 0x3c, !PT ;  /* 0x159a55e500087812 */ /* 0x040fe400078e3cff */
[C---:B------:R-:W-:Y:S01]  /*0120*/  IADD3 R4, PT, PT, R0.reuse, 0x64f0c9, R3 ;  /* 0x0064f0c900047810 */ /* 0x040fe20007ffe003 */
[C---:B------:R-:W-:Y:S01]  /*0130*/  VIADD R5, R0.reuse, 0x75bcd15 ;  /* 0x075bcd1500057836 */ /* 0x040fe20000000000 */
[----:B------:R-:W-:Y:S01]  /*0140*/  LOP3.LUT R10, R3, 0x5491333, RZ, 0x3c, !PT ;  /* 0x05491333030a7812 */ /* 0x000fe200078e3cff */
[----:B------:R-:W-:-:S02]  /*0150*/  VIADD R11, R0, 0x583f19 ;  /* 0x00583f19000b7836 */ /* 0x000fc40000000000 */
[----:B------:R-:W-:Y:S01]  /*0160*/  VIADD R9, R3, 0x1f123bb5 ;  /* 0x1f123bb503097836 */ /* 0x000fe20000000000 */
[----:B-1----:R0:W-:Y:S04]  /*0170*/  STG.E.64 desc[UR4][R6.64], R4 ;  /* 0x0000000406007986 */ /* 0x0021e8000c101b04 */
[----:B------:R0:W-:Y:S04]  /*0180*/  STG.E.64 desc[UR4][R6.64+0x8], R8 ;  /* 0x0000080806007986 */ /* 0x0001e8000c101b04 */
[----:B------:R0:W-:Y:S01]  /*0190*/  STG.E.64 desc[UR4][R6.64+0x10], R10 ;  /* 0x0000100a06007986 */ /* 0x0001e2000c101b04 */
[----:B------:R-:W-:Y:S05]  /*01a0*/  @!P0 BRA `(.L_x_43) ;  /* 0x0000000c00408947 */ /* 0x000fea0003800000 */
[----:B------:R-:W-:Y:S01]  /*01b0*/  SHF.R.S32.HI R0, RZ, 0x1f, R13 ;  /* 0x0000001fff007819 */ /* 0x000fe2000001140d */
[----:B------:R-:W-:-:S07]  /*01c0*/  IMAD.MOV.U32 R12, RZ, RZ, RZ ;  /* 0x000000ffff0c7224 */ /* 0x000fce00078e00ff */
.L_x_49:
[----:B-1----:R-:W-:Y:S01]  /*01d0*/  LOP3.LUT R2, R13, 0x3, RZ, 0xc0, !PT ;  /* 0x000000030d027812 */ /* 0x002fe200078ec0ff */
[----:B------:R-:W-:Y:S03]  /*01e0*/  BSSY.RECONVERGENT B1, `(.L_x_44) ;  /* 0x00000c6000017945 */ /* 0x000fe60003800200 */
[----:B------:R-:W-:-:S04]  /*01f0*/  ISETP.NE.U32.AND P0, PT, R2, RZ, PT ;  /* 0x000000ff0200720c */ /* 0x000fc80003f05070 */
[----:B------:R-:W-:-:S13]  /*0200*/  ISETP.NE.AND.EX P0, PT, RZ, RZ, PT, P0 ;  /* 0x000000ffff00720c */ /* 0x000fda0003f05300 */
[----:B------:R-:W-:Y:S05]  /*0210*/  @!P0 BRA `(.L_x_45) ;  /* 0x0000000c00088947 */ /* 0x000fea0003800000 */
[----:B0-----:R-:W0:Y:S01]  /*0220*/  LDC.64 R8, c[0x4][RZ] ;  /* 0x01000000ff087b82 */ /* 0x001e220000000a00 */
[----:B------:R-:W-:Y:S02]  /*0230*/  IMAD.MOV.U32 R14, RZ, RZ, RZ ;  /* 0x000000ffff0e7224 */ /* 0x000fe400078e00ff */
[----:B0-----:R-:W-:-:S07]  /*0240*/  IMAD.WIDE.U32 R8, R12, 0xc80, R8 ;  /* 0x00000c800c087825 */ /* 0x001fce00078e0008 */
.L_x_48:
[----:B-1----:R-:W-:Y:S01]  /*0250*/  IMAD.MOV.U32 R15, RZ, RZ, RZ ;  /* 0x000000ffff0f7224 */ /* 0x002fe200078e00ff */
[----:B------:R-:W-:Y:S01]  /*0260*/  CS2R R2, SRZ ;  /* 0x0000000000027805 */ /* 0x000fe2000001ff00 */
[----:B------:R-:W-:Y:S01]  /*0270*/  IMAD.MOV.U32 R17, RZ, RZ, RZ ;  /* 0x000000ffff117224 */ /* 0x000fe200078e00ff */
[----:B------:R-:W-:-:S07]  /*0280*/  CS2R R4, SRZ ;  /* 0x0000000000047805 */ /* 0x000fce000001ff00 */
.L_x_47:
[----:B------:R-:W-:-:S05]  /*0290*/  IMAD.WIDE.U32 R10, R17, 0x4, R6 ;  /* 0x00000004110a7825 */ /* 0x000fca00078e0006 */
[----:B------:R0:W5:Y:S01]  /*02a0*/  LDG.E R16, desc[UR4][R10.64+0x4] ;  /* 0x000004040a107981 */ /* 0x000162000c1e1900 */
[----:B------:R-:W-:-:S07]  /*02b0*/  IMAD.MOV.U32 R19, RZ, RZ, RZ ;  /* 0x000000ffff137224 */ /* 0x000fce00078e00ff */
.L_x_46:
[----:B-----5:R-:W-:Y:S01]  /*02c0*/  SHF.R.U32.HI R24, RZ, R19, R16 ;  /* 0x00000013ff187219 */ /* 0x020fe20000011610 */
[----:B0-----:R-:W-:-:S03]  /*02d0*/  IMAD.SHL.U32 R10, R17, 0x20, RZ ;  /* 0x00000020110a7824 */ /* 0x001fc600078e00ff */
[----:B------:R-:W-:Y:S01]  /*02e0*/  LOP3.LUT R11, R24, 0x1, RZ, 0xc0, !PT ;  /* 0x00000001180b7812 */ /* 0x000fe200078ec0ff */
[----:B------:R-:W-:-:S03]  /*02f0*/  IMAD.IADD R10, R10, 0x1, R19 ;  /* 0x000000010a0a7824 */ /* 0x000fc600078e0213 */
[----:B------:R-:W-:Y:S01]  /*0300*/  ISETP.NE.U32.AND P0, PT, R11, 0x1, PT ;  /* 0x000000010b00780c */ /* 0x000fe20003f05070 */
[----:B------:R-:W-:-:S03]  /*0310*/  IMAD R11, R10, 0x5, RZ ;  /* 0x000000050a0b7824 */ /* 0x000fc600078e02ff */
[----:B------:R-:W-:Y:S01]  /*0320*/  R2P PR, R24, 0x7e ;  /* 0x0000007e18007804 */ /* 0x000fe20000000000 */
[----:B------:R-:W-:-:S08]  /*0330*/  IMAD.WIDE.U32 R10, R11, 0x4, R8 ;  /* 0x000000040b0a7825 */ /* 0x000fd000078e0008 */
[----:B------:R-:W2:Y:S04]  /*0340*/  @!P0 LDG.E R18, desc[UR4][R10.64] ;  /* 0x000000040a128981 */ /* 0x000ea8000c1e1900 */
[----:B------:R-:W3:Y:S04]  /*0350*/  @!P0 LDG.E R20, desc[UR4][R10.64+0x10] ;  /* 0x000010040a148981 */ /* 0x000ee8000c1e1900 */
[----:B------:R-:W4:Y:S04]  /*0360*/  @P1 LDG.E R22, desc[UR4][R10.64+0x14] ;  /* 0x000014040a161981 */ /* 0x000f28000c1e1900 */
[----:B------:R-:W4:Y:S04]  /*0370*/  @P2 LDG.E R26, desc[UR4][R10.64+0x28] ;  /* 0x000028040a1a2981 */ /* 0x000f28000c1e1900 */
[----:B------:R-:W4:Y:S04]  /*0380*/  @!P0 LDG.E R21, desc[UR4][R10.64+0x4] ;  /* 0x000004040a158981 */ /* 0x000f28000c1e1900 */
[----:B------:R-:W4:Y:S04]  /*0390*/  @!P0 LDG.E R23, desc[UR4][R10.64+0xc] ;  /* 0x00000c040a178981 */ /* 0x000f28000c1e1900 */
[----:B------:R-:W4:Y:S04]  /*03a0*/  @P1 LDG.E R25, desc[UR4][R10.64+0x18] ;  /* 0x000018040a191981 */ /* 0x000f28000c1e1900 */
[----:B------:R-:W4:Y:S04]  /*03b0*/  @P3 LDG.E R28, desc[UR4][R10.64+0x3c] ;  /* 0x00003c040a1c3981 */ /* 0x000f28000c1e1900 */
[----:B------:R-:W4:Y:S01]  /*03c0*/  @P6 LDG.E R27, desc[UR4][R10.64+0x7c] ;  /* 0x00007c040a1b6981 */ /* 0x000f22000c1e1900 */
[----:B--2---:R-:W-:-:S03]  /*03d0*/  @!P0 LOP3.LUT R15, R15, R18, RZ, 0x3c, !PT ;  /* 0x000000120f0f8212 */ /* 0x004fc600078e3cff */
[----:B------:R-:W2:Y:S01]  /*03e0*/  @!P0 LDG.E R18, desc[UR4][R10.64+0x8] ;  /* 0x000008040a128981 */ /* 0x000ea2000c1e1900 */
[----:B---3--:R-:W-:-:S03]  /*03f0*/  @!P0 LOP3.LUT R3, R3, R20, RZ, 0x3c, !PT ;  /* 0x0000001403038212 */ /* 0x008fc600078e3cff */
[----:B------:R-:W3:Y:S01]  /*0400*/  @P1 LDG.E R20, desc[UR4][R10.64+0x24] ;  /* 0x000024040a141981 */ /* 0x000ee2000c1e1900 */
[----:B----4-:R-:W-:-:S03]  /*0410*/  @P1 LOP3.LUT R15, R15, R22, RZ, 0x3c, !PT ;  /* 0x000000160f0f1212 */ /* 0x010fc600078e3cff */
[----:B------:R-:W4:Y:S01]  /*0420*/  @P2 LDG.E R22, desc[UR4][R10.64+0x38] ;  /* 0x000038040a162981 */ /* 0x000f22000c1e1900 */
[----:B------:R-:W-:-:S03]  /*0430*/  @P2 LOP3.LUT R15, R15, R26, RZ, 0x3c, !PT ;  /* 0x0000001a0f0f2212 */ /* 0x000fc600078e3cff */
[----:B------:R-:W4:Y:S01]  /*0440*/  @P4 LDG.E R26, desc[UR4][R10.64+0x50] ;  /* 0x000050040a1a4981 */ /* 0x000f22000c1e1900 */
[----:B------:R-:W-:-:S03]  /*0450*/  @!P0 LOP3.LUT R4, R4, R21, RZ, 0x3c, !PT ;  /* 0x0000001504048212 */ /* 0x000fc600078e3cff */
[----:B------:R-:W4:Y:S01]  /*0460*/  @P1 LDG.E R21, desc[UR4][R10.64+0x20] ;  /* 0x000020040a151981 */ /* 0x000f22000c1e1900 */
[----:B------:R-:W-:-:S03]  /*0470*/  @!P0 LOP3.LUT R2, R2, R23, RZ, 0x3c, !PT ;  /* 0x0000001702028212 */ /* 0x000fc600078e3cff */
[----:B------:R-:W4:Y:S01]  /*0480*/  @P2 LDG.E R23, desc[UR4][R10.64+0x2c] ;  /* 0x00002c040a172981 */ /* 0x000f22000c1e1900 */
[----:B------:R-:W-:-:S03]  /*0490*/  @P1 LOP3.LUT R4, R4, R25, RZ, 0x3c, !PT ;  /* 0x0000001904041212 */ /* 0x000fc600078e3cff */
[----:B------:R-:W4:Y:S01]  /*04a0*/  @P2 LDG.E R25, desc[UR4][R10.64+0x34] ;  /* 0x000034040a192981 */ /* 0x000f22000c1e1900 */
[----:B--2---:R-:W-:-:S03]  /*04b0*/  @!P0 LOP3.LUT R5, R5, R18, RZ, 0x3c, !PT ;  /* 0x0000001205058212 */ /* 0x004fc600078e3cff */
[----:B------:R-:W2:Y:S01]  /*04c0*/  @P1 LDG.E R18, desc[UR4][R10.64+0x1c] ;  /* 0x00001c040a121981 */ /* 0x000ea2000c1e1900 */
[----:B---3--:R-:W-:-:S03]  /*04d0*/  @P1 LOP3.LUT R3, R3, R20, RZ, 0x3c, !PT ;  /* 0x0000001403031212 */ /* 0x008fc600078e3cff */
[----:B------:R-:W3:Y:S01]  /*04e0*/  @P2 LDG.E R20, desc[UR4][R10.64+0x30] ;  /* 0x000030040a142981 */ /* 0x000ee2000c1e1900 */
[----:B----4-:R-:W-:-:S03]  /*04f0*/  @P2 LOP3.LUT R3, R3, R22, RZ, 0x3c, !PT ;  /* 0x0000001603032212 */ /* 0x010fc600078e3cff */
[----:B------:R-:W4:Y:S01]  /*0500*/  @P3 LDG.E R22, desc[UR4][R10.64+0x4c] ;  /* 0x00004c040a163981 */ /* 0x000f22000c1e1900 */
[----:B------:R-:W-:-:S04]  /*0510*/  @P3 LOP3.LUT R15, R15, R28, RZ, 0x3c, !PT ;  /* 0x0000001c0f0f3212 */ /* 0x000fc800078e3cff */
[----:B------:R-:W-:Y:S02]  /*0520*/  @P4 LOP3.LUT R15, R15, R26, RZ, 0x3c, !PT ;  /* 0x0000001a0f0f4212 */ /* 0x000fe400078e3cff */
[----:B------:R-:W-:Y:S01]  /*0530*/  @P1 LOP3.LUT R2, R2, R21, RZ, 0x3c, !PT ;  /* 0x0000001502021212 */ /* 0x000fe200078e3cff */
[----:B------:R-:W4:Y:S04]  /*0540*/  @P5 LDG.E R26, desc[UR4][R10.64+0x64] ;  /* 0x000064040a1a5981 */ /* 0x000f28000c1e1900 */
[----:B------:R-:W4:Y:S01]  /*0550*/  @P3 LDG.E R21, desc[UR4][R10.64+0x40] ;  /* 0x000040040a153981 */ /* 0x000f22000c1e1900 */
[----:B------:R-:W-:Y:S02]  /*0560*/  @P2 LOP3.LUT R4, R4, R23, RZ, 0x3c, !PT ;  /* 0x0000001704042212 */ /* 0x000fe400078e3cff */
[----:B------:R-:W-:Y:S01]  /*0570*/  @P2 LOP3.LUT R2, R2, R25, RZ, 0x3c, !PT ;  /* 0x0000001902022212 */ /* 0x000fe200078e3cff */
[----:B------:R-:W4:Y:S04]  /*0580*/  @P3 LDG.E R23, desc[UR4][R10.64+0x48] ;  /* 0x000048040a173981 */ /* 0x000f28000c1e1900 */
[----:B------:R-:W4:Y:S01]  /*0590*/  @P4 LDG.E R25, desc[UR4][R10.64+0x54] ;  /* 0x000054040a194981 */ /* 0x000f22000c1e1900 */
[----:B--2---:R-:W-:-:S03]  /*05a0*/  @P1 LOP3.LUT R5, R5, R18, RZ, 0x3c, !PT ;  /* 0x0000001205051212 */ /* 0x004fc600078e3cff */
[----:B------:R-:W2:Y:S01]  /*05b0*/  @P3 LDG.E R18, desc[UR4][R10.64+0x44] ;  /* 0x000044040a123981 */ /* 0x000ea2000c1e1900 */
[----:B---3--:R-:W-:-:S03]  /*05c0*/  @P2 LOP3.LUT R5, R5, R20, RZ, 0x3c, !PT ;  /* 0x0000001405052212 */ /* 0x008fc600078e3cff */
[----:B------:R-:W3:Y:S01]  /*05d0*/  @P4 LDG.E R20, desc[UR4][R10.64+0x58] ;  /* 0x000058040a144981 */ /* 0x000ee2000c1e1900 */
[----:B----4-:R-:W-:-:S03]  /*05e0*/  @P3 LOP3.LUT R3, R3, R22, RZ, 0x3c, !PT ;  /* 0x0000001603033212 */ /* 0x010fc600078e3cff */
[----:B------:R-:W4:Y:S01]  /*05f0*/  @P4 LDG.E R22, desc[UR4][R10.64+0x60] ;  /* 0x000060040a164981 */ /* 0x000f22000c1e1900 */
[----:B------:R-:W-:Y:S02]  /*0600*/  LOP3.LUT P0, RZ, R24, 0x80, RZ, 0xc0, !PT ;  /* 0x0000008018ff7812 */ /* 0x000fe4000780c0ff */
[----:B------:R-:W-:Y:S02]  /*0610*/  @P5 LOP3.LUT R15, R15, R26, RZ, 0x3c, !PT ;  /* 0x0000001a0f0f5212 */ /* 0x000fe400078e3cff */
[----:B------:R-:W4:Y:S01]  /*0620*/  @P6 LDG.E R26, desc[UR4][R10.64+0x78] ;  /* 0x000078040a1a6981 */ /* 0x000f22000c1e1900 */
[----:B------:R-:W-:-:S03]  /*0630*/  @P3 LOP3.LUT R4, R4, R21, RZ, 0x3c, !PT ;  /* 0x0000001504043212 */ /* 0x000fc600078e3cff */
[----:B------:R-:W4:Y:S01]  /*0640*/  @P4 LDG.E R21, desc[UR4][R10.64+0x5c] ;  /* 0x00005c040a154981 */ /* 0x000f22000c1e1900 */
[----:B------:R-:W-:-:S03]  /*0650*/  @P3 LOP3.LUT R2, R2, R23, RZ, 0x3c, !PT ;  /* 0x0000001702023212 */ /* 0x000fc600078e3cff */
[----:B------:R-:W4:Y:S01]  /*0660*/  @P5 LDG.E R23, desc[UR4][R10.64+0x68] ;  /* 0x000068040a175981 */ /* 0x000f22000c1e1900 */
[----:B------:R-:W-:-:S03]  /*0670*/  @P4 LOP3.LUT R4, R4, R25, RZ, 0x3c, !PT ;  /* 0x0000001904044212 */ /* 0x000fc600078e3cff */
[----:B------:R-:W4:Y:S01]  /*0680*/  @P5 LDG.E R25, desc[UR4][R10.64+0x70] ;  /* 0x000070040a195981 */ /* 0x000f22000c1e1900 */
[----:B--2---:R-:W-:-:S03]  /*0690*/  @P3 LOP3.LUT R5, R5, R18, RZ, 0x3c, !PT ;  /* 0x0000001205053212 */ /* 0x004fc600078e3cff */
[----:B------:R-:W2:Y:S01]  /*06a0*/  @P5 LDG.E R18, desc[UR4][R10.64+0x6c] ;  /* 0x00006c040a125981 */ /* 0x000ea2000c1e1900 */
[----:B---3--:R-:W-:-:S03]  /*06b0*/  @P4 LOP3.LUT R5, R5, R20, RZ, 0x3c, !PT ;  /* 0x0000001405054212 */ /* 0x008fc600078e3cff */
[----:B------:R-:W3:Y:S01]  /*06c0*/  @P5 LDG.E R20, desc[UR4][R10.64+0x74] ;  /* 0x000074040a145981 */ /* 0x000ee2000c1e1900 */
[----:B----4-:R-:W-:-:S03]  /*06d0*/  @P4 LOP3.LUT R3, R3, R22, RZ, 0x3c, !PT ;  /* 0x0000001603034212 */ /* 0x010fc600078e3cff */
[----:B------:R-:W4:Y:S01]  /*06e0*/  @P0 LDG.E R22, desc[UR4][R10.64+0x8c] ;  /* 0x00008c040a160981 */ /* 0x000f22000c1e1900 */
[----:B------:R-:W-:-:S03]  /*06f0*/  @P6 LOP3.LUT R15, R15, R26, RZ, 0x3c, !PT ;  /* 0x0000001a0f0f6212 */ /* 0x000fc600078e3cff */
        /* <DEDUP_REMOVED lines=13> */
[----:B------:R-:W-:Y:S02]  /*07d0*/  @P6 LOP3.LUT R4, R4, R27, RZ, 0x3c, !PT ;  /* 0x0000001b04046212 */ /* 0x000fe400078e3cff */
[----:B------:R-:W-:Y:S02]  /*07e0*/  @P6 LOP3.LUT R2, R2, R21, RZ, 0x3c, !PT ;  /* 0x0000001502026212 */ /* 0x000fe400078e3cff */
[----:B------:R-:W-:Y:S02]  /*07f0*/  @P0 LOP3.LUT R4, R4, R23, RZ, 0x3c, !PT ;  /* 0x0000001704040212 */ /* 0x000fe400078e3cff */
[----:B------:R-:W-:Y:S02]  /*0800*/  @P0 LOP3.LUT R2, R2, R25, RZ, 0x3c, !PT ;  /* 0x0000001902020212 */ /* 0x000fe400078e3cff */
[----:B--2---:R-:W-:Y:S02]  /*0810*/  @P6 LOP3.LUT R5, R5, R18, RZ, 0x3c, !PT ;  /* 0x0000001205056212 */ /* 0x004fe400078e3cff */
[----:B---3--:R-:W-:-:S02]  /*0820*/  @P6 LOP3.LUT R3, R3, R20, RZ, 0x3c, !PT ;  /* 0x0000001403036212 */ /* 0x008fc400078e3cff */
[----:B----4-:R-:W-:Y:S02]  /*0830*/  @P0 LOP3.LUT R5, R5, R22, RZ, 0x3c, !PT ;  /* 0x0000001605050212 */ /* 0x010fe400078e3cff */
[----:B------:R-:W-:Y:S02]  /*0840*/  @P0 LOP3.LUT R3, R3, R26, RZ, 0x3c, !PT ;  /* 0x0000001a03030212 */ /* 0x000fe400078e3cff */
[----:B------:R-:W-:-:S13]  /*0850*/  R2P PR, R24.B1, 0x7f ;  /* 0x0000007f18007804 */ /* 0x000fda0000001000 */
[----:B------:R-:W2:Y:S04]  /*0860*/  @P0 LDG.E R18, desc[UR4][R10.64+0xa0] ;  /* 0x0000a0040a120981 */ /* 0x000ea8000c1e1900 */
[----:B------:R-:W3:Y:S04]  /*0870*/  @P1 LDG.E R22, desc[UR4][R10.64+0xb4] ;  /* 0x0000b4040a161981 */ /* 0x000ee8000c1e1900 */
[----:B------:R-:W4:Y:S04]  /*0880*/  @P2 LDG.E R26, desc[UR4][R10.64+0xc8] ;  /* 0x0000c8040a1a2981 */ /* 0x000f28000c1e1900 */
[----:B------:R-:W4:Y:S04]  /*0890*/  @P3 LDG.E R28, desc[UR4][R10.64+0xdc] ;  /* 0x0000dc040a1c3981 */ /* 0x000f28000c1e1900 */
[----:B------:R-:W4:Y:S04]  /*08a0*/  @P0 LDG.E R23, desc[UR4][R10.64+0xa4] ;  /* 0x0000a4040a170981 */ /* 0x000f28000c1e1900 */
[----:B------:R-:W4:Y:S04]  /*08b0*/  @P0 LDG.E R20, desc[UR4][R10.64+0xa8] ;  /* 0x0000a8040a140981 */ /* 0x000f28000c1e1900 */
[----:B------:R-:W4:Y:S04]  /*08c0*/  @P4 LDG.E R25, desc[UR4][R10.64+0xf0] ;  /* 0x0000f0040a194981 */ /* 0x000f28000c1e1900 */
        /* <DEDUP_REMOVED lines=21> */
[----:B------:R-:W-:Y:S02]  /*0a20*/  LOP3.LUT P0, RZ, R24, 0x8000, RZ, 0xc0, !PT ;  /* 0x0000800018ff7812 */ /* 0x000fe4000780c0ff */
[----:B----4-:R-:W-:Y:S01]  /*0a30*/  @P5 LOP3.LUT R15, R15, R26, RZ, 0x3c, !PT ;  /* 0x0000001a0f0f5212 */ /* 0x010fe200078e3cff */
[----:B------:R-:W4:Y:S04]  /*0a40*/  @P3 LDG.E R24, desc[UR4][R10.64+0xe4] ;  /* 0x0000e4040a183981 */ /* 0x000f28000c1e1900 */
[----:B------:R-:W2:Y:S01]  /*0a50*/  @P6 LDG.E R26, desc[UR4][R10.64+0x118] ;  /* 0x000118040a1a6981 */ /* 0x000ea2000c1e1900 */
        /* <DEDUP_REMOVED lines=8> */
[----:B---3--:R-:W-:-:S03]  /*0ae0*/  @P2 LOP3.LUT R3, R3, R22, RZ, 0x3c, !PT ;  /* 0x0000001603032212 */ /* 0x008fc600078e3cff */
[----:B------:R-:W3:Y:S01]  /*0af0*/  @P4 LDG.E R22, desc[UR4][R10.64+0x100] ;  /* 0x000100040a164981 */ /* 0x000ee2000c1e1900 */
[----:B--2---:R-:W-:-:S03]  /*0b00*/  @P6 LOP3.LUT R15, R15, R26, RZ, 0x3c, !PT ;  /* 0x0000001a0f0f6212 */ /* 0x004fc600078e3cff */
[----:B------:R-:W2:Y:S01]  /*0b10*/  @P0 LDG.E R26, desc[UR4][R10.64+0x12c] ;  /* 0x00012c040a1a0981 */ /* 0x000ea2000c1e1900 */
[----:B----4-:R-:W-:-:S03]  /*0b20*/  @P2 LOP3.LUT R2, R2, R23, RZ, 0x3c, !PT ;  /* 0x0000001702022212 */ /* 0x010fc600078e3cff */
[----:B------:R-:W4:Y:S01]  /*0b30*/  @P4 LDG.E R23, desc[UR4][R10.64+0xfc] ;  /* 0x0000fc040a174981 */ /* 0x000f22000c1e1900 */
[----:B------:R-:W-:-:S03]  /*0b40*/  @P2 LOP3.LUT R5, R5, R20, RZ, 0x3c, !PT ;  /* 0x0000001405052212 */ /* 0x000fc600078e3cff */
[----:B------:R-:W4:Y:S01]  /*0b50*/  @P4 LDG.E R20, desc[UR4][R10.64+0xf8] ;  /* 0x0000f8040a144981 */ /* 0x000f22000c1e1900 */
[----:B------:R-:W-:Y:S02]  /*0b60*/  @P3 LOP3.LUT R2, R2, R27, RZ, 0x3c, !PT ;  /* 0x0000001b02023212 */ /* 0x000fe400078e3cff */
[----:B------:R-:W-:Y:S01]  /*0b70*/  @P3 LOP3.LUT R4, R4, R25, RZ, 0x3c, !PT ;  /* 0x0000001904043212 */ /* 0x000fe200078e3cff */
[----:B------:R-:W4:Y:S01]  /*0b80*/  @P5 LDG.E R27, desc[UR4][R10.64+0x110] ;  /* 0x000110040a1b5981 */ /* 0x000f22000c1e1900 */
[----:B------:R-:W-:-:S03]  /*0b90*/  @P3 LOP3.LUT R5, R5, R24, RZ, 0x3c, !PT ;  /* 0x0000001805053212 */ /* 0x000fc600078e3cff */
[----:B------:R-:W4:Y:S04]  /*0ba0*/  @P5 LDG.E R25, desc[UR4][R10.64+0x108] ;  /* 0x000108040a195981 */ /* 0x000f28000c1e1900 */
        /* <DEDUP_REMOVED lines=19> */
[----:B------:R-:W-:-:S05]  /*0ce0*/  VIADD R19, R19, 0x10 ;  /* 0x0000001013137836 */ /* 0x000fca0000000000 */
[----:B------:R-:W-:Y:S02]  /*0cf0*/  ISETP.NE.AND P1, PT, R19, 0x20, PT ;  /* 0x000000201300780c */ /* 0x000fe40003f25270 */
[----:B------:R-:W-:Y:S02]  /*0d00*/  @P5 LOP3.LUT R3, R3, R18, RZ, 0x3c, !PT ;  /* 0x0000001203035212 */ /* 0x000fe400078e3cff */
[----:B------:R-:W-:Y:S02]  /*0d10*/  @P6 LOP3.LUT R4, R4, R21, RZ, 0x3c, !PT ;  /* 0x0000001504046212 */ /* 0x000fe400078e3cff */
[----:B---3--:R-:W-:-:S04]  /*0d20*/  @P6 LOP3.LUT R3, R3, R22, RZ, 0x3c, !PT ;  /* 0x0000001603036212 */ /* 0x008fc800078e3cff */
[----:B--2---:R-:W-:Y:S02]  /*0d30*/  @P0 LOP3.LUT R3, R3, R26, RZ, 0x3c, !PT ;  /* 0x0000001a03030212 */ /* 0x004fe400078e3cff */
[----:B----4-:R-:W-:Y:S02]  /*0d40*/  @P6 LOP3.LUT R2, R2, R23, RZ, 0x3c, !PT ;  /* 0x0000001702026212 */ /* 0x010fe400078e3cff */
[----:B------:R-:W-:Y:S02]  /*0d50*/  @P6 LOP3.LUT R5, R5, R20, RZ, 0x3c, !PT ;  /* 0x0000001405056212 */ /* 0x000fe400078e3cff */
[----:B------:R-:W-:Y:S02]  /*0d60*/  @P0 LOP3.LUT R2, R2, R27, RZ, 0x3c, !PT ;  /* 0x0000001b02020212 */ /* 0x000fe400078e3cff */
[----:B------:R-:W-:Y:S02]  /*0d70*/  @P0 LOP3.LUT R4, R4, R25, RZ, 0x3c, !PT ;  /* 0x0000001904040212 */ /* 0x000fe400078e3cff */
[----:B------:R-:W-:Y:S01]  /*0d80*/  @P0 LOP3.LUT R5, R5, R24, RZ, 0x3c, !PT ;  /* 0x0000001805050212 */ /* 0x000fe200078e3cff */
[----:B------:R-:W-:Y:S06]  /*0d90*/  @P1 BRA `(.L_x_46) ;  /* 0xfffffff400481947 */ /* 0x000fec000383ffff */
[----:B------:R-:W-:-:S05]  /*0da0*/  VIADD R17, R17, 0x1 ;  /* 0x0000000111117836 */ /* 0x000fca0000000000 */
[----:B------:R-:W-:-:S13]  /*0db0*/  ISETP.NE.AND P0, PT, R17, 0x5, PT ;  /* 0x000000051100780c */ /* 0x000fda0003f05270 */
[----:B------:R-:W-:Y:S05]  /*0dc0*/  @P0 BRA `(.L_x_47) ;  /* 0xfffffff400300947 */ /* 0x000fea000383ffff */
[----:B------:R1:W-:Y:S01]  /*0dd0*/  STG.E.64 desc[UR4][R6.64+0x8], R4 ;  /* 0x0000080406007986 */ /* 0x0003e2000c101b04 */
[----:B------:R-:W-:Y:S01]  /*0de0*/  VIADD R14, R14, 0x1 ;  /* 0x000000010e0e7836 */ /* 0x000fe20000000000 */
[----:B------:R-:W-:Y:S02]  /*0df0*/  LOP3.LUT R11, R13, 0x3, RZ, 0xc0, !PT ;  /* 0x000000030d0b7812 */ /* 0x000fe400078ec0ff */
[----:B------:R1:W-:Y:S02]  /*0e00*/  STG.E.64 desc[UR4][R6.64+0x10], R2 ;  /* 0x0000100206007986 */ /* 0x0003e4000c101b04 */
[----:B------:R-:W-:Y:S02]  /*0e10*/  ISETP.GE.U32.AND P0, PT, R14, R11, PT ;  /* 0x0000000b0e00720c */ /* 0x000fe40003f06070 */
[----:B------:R1:W-:Y:S11]  /*0e20*/  STG.E desc[UR4][R6.64+0x4], R15 ;  /* 0x0000040f06007986 */ /* 0x0003f6000c101904 */
[----:B------:R-:W-:Y:S05]  /*0e30*/  @!P0 BRA `(.L_x_48) ;  /* 0xfffffff400048947 */ /* 0x000fea000383ffff */
.L_x_45:
[----:B------:R-:W-:Y:S05]  /*0e40*/  BSYNC.RECONVERGENT B1 ;  /* 0x0000000000017941 */ /* 0x000fea0003800200 */
.L_x_44:
[C---:B------:R-:W-:Y:S01]  /*0e50*/  ISETP.GT.U32.AND P0, PT, R13.reuse, 0x3, PT ;  /* 0x000000030d00780c */ /* 0x040fe20003f04070 */
[----:B------:R-:W-:Y:S01]  /*0e60*/  VIADD R12, R12, 0x1 ;  /* 0x000000010c0c7836 */ /* 0x000fe20000000000 */
[--C-:B------:R-:W-:Y:S02]  /*0e70*/  SHF.R.U64 R13, R13, 0x2, R0.reuse ;  /* 0x000000020d0d7819 */ /* 0x100fe40000001200 */
[----:B------:R-:W-:Y:S02]  /*0e80*/  ISETP.GT.U32.AND.EX P0, PT, R0, RZ, PT, P0 ;  /* 0x000000ff0000720c */ /* 0x000fe40003f04100 */
[----:B------:R-:W-:-:S11]  /*0e90*/  SHF.R.U32.HI R0, RZ, 0x2, R0 ;  /* 0x00000002ff007819 */ /* 0x000fd60000011600 */
[----:B------:R-:W-:Y:S05]  /*0ea0*/  @P0 BRA `(.L_x_49) ;  /* 0xfffffff000c80947 */ /* 0x000fea000383ffff */
.L_x_43:
[----:B------:R-:W-:Y:S05]  /*0eb0*/  BSYNC.RECONVERGENT B0 ;  /* 0x0000000000007941 */ /* 0x000fea0003800200 */
.L_x_42:
[----:B------:R-:W-:Y:S04]  /*0ec0*/  STG.E.64 desc[UR4][R6.64+0x18], RZ ;  /* 0x000018ff06007986 */ /* 0x000fe8000c101b04 */
[----:B------:R-:W-:Y:S04]  /*0ed0*/  STG.E desc[UR4][R6.64+0x20], RZ ;  /* 0x000020ff06007986 */ /* 0x000fe8000c101904 */
[----:B------:R-:W-:Y:S01]  /*0ee0*/  STG.E.64 desc[UR4][R6.64+0x28], RZ ;  /* 0x000028ff06007986 */ /* 0x000fe2000c101b04 */
[----:B------:R-:W-:Y:S05]  /*0ef0*/  EXIT ;  /* 0x000000000000794d */ /* 0x000fea0003800000 */
.L_x_50:
        /* <DEDUP_REMOVED lines=16> */
.L_x_59:


//--------------------- .nv.global.init           --------------------------
	.section	.nv.global.init,"aw",@progbits
	.align	4
.nv.global.init:
	.type		mrg32k3aM1SubSeq,@object
	.size		mrg32k3aM1SubSeq,(mrg32k3aM2SubSeq - mrg32k3aM1SubSeq)
mrg32k3aM1SubSeq:
        /*0000*/ 	.byte	0x0b, 0xcc, 0xee, 0x04, 0x73, 0x29, 0x8b, 0x6f, 0xf6, 0x53, 0x03, 0xf6, 0x23, 0xf6, 0xea, 0xda
        /* <DEDUP_REMOVED lines=125> */
	.type		mrg32k3aM2SubSeq,@object
	.size		mrg32k3aM2SubSeq,(mrg32k3aM1 - mrg32k3aM2SubSeq)
mrg32k3aM2SubSeq:
        /* <DEDUP_REMOVED lines=126> */
	.type		mrg32k3aM1,@object
	.size		mrg32k3aM1,(mrg32k3aM1Seq - mrg32k3aM1)
mrg32k3aM1:
        /* <DEDUP_REMOVED lines=144> */
	.type		mrg32k3aM1Seq,@object
	.size		mrg32k3aM1Seq,(mrg32k3aM2 - mrg32k3aM1Seq)
mrg32k3aM1Seq:
        /* <DEDUP_REMOVED lines=144> */
	.type		mrg32k3aM2,@object
	.size		mrg32k3aM2,(mrg32k3aM2Seq - mrg32k3aM2)
mrg32k3aM2:
        /* <DEDUP_REMOVED lines=144> */
	.type		mrg32k3aM2Seq,@object
	.size		mrg32k3aM2Seq,(precalc_xorwow_matrix - mrg32k3aM2Seq)
mrg32k3aM2Seq:
        /* <DEDUP_REMOVED lines=144> */
	.type		precalc_xorwow_matrix,@object
	.size		precalc_xorwow_matrix,(precalc_xorwow_offset_matrix - precalc_xorwow_matrix)
precalc_xorwow_matrix:
        /* <DEDUP_REMOVED lines=6400> */
	.type		precalc_xorwow_offset_matrix,@object
	.size		precalc_xorwow_offset_matrix,(.L_1 - precalc_xorwow_offset_matrix)
precalc_xorwow_offset_matrix:
        /* <DEDUP_REMOVED lines=6400> */
.L_1:


//--------------------- .nv.shared.reserved.0     --------------------------
	.section	.nv.shared.reserved.0,"aw",@nobits
	.weak		__nv_reservedSMEM_offset_0_alias
	.size		__nv_reservedSMEM_offset_0_alias, 0, 64
	.other		__nv_reservedSMEM_offset_0_alias,@"STO_CUDA_RESERVED_SHARED STV_DEFAULT"
__nv_reservedSMEM_offset_0_alias:
	.zero		0
	.zero		64


//--------------------- .nv.constant0._Z18updatePositionsGpuPdS_d --------------------------
	.section	.nv.constant0._Z18updatePositionsGpuPdS_d,"a",@progbits
	.sectionflags	@""
	.align	4
.nv.constant0._Z18updatePositionsGpuPdS_d:
	.zero		920


//--------------------- .nv.constant0._Z19updateVelocitiesGpuPdS_d --------------------------
	.section	.nv.constant0._Z19updateVelocitiesGpuPdS_d,"a",@progbits
	.sectionflags	@""
	.align	4
.nv.constant0._Z19updateVelocitiesGpuPdS_d:
	.zero		920


//--------------------- .nv.constant0._Z22updateAccelerationsGpuPdS_S_ --------------------------
	.section	.nv.constant0._Z22updateAccelerationsGpuPdS_S_,"a",@progbits
	.sectionflags	@""
	.align	4
.nv.constant0._Z22updateAccelerationsGpuPdS_S_:
	.zero		920


//--------------------- .nv.constant0._Z20initializeVectorsGpuPdddP17curandStateXORWOW --------------------------
	.section	.nv.constant0._Z20initializeVectorsGpuPdddP17curandStateXORWOW,"a",@progbits
	.sectionflags	@""
	.align	4
.nv.constant0._Z20initializeVectorsGpuPdddP17curandStateXORWOW:
	.zero		928


//--------------------- .nv.constant0._Z19initializeMassesGpuPdddP17curandStateXORWOW --------------------------
	.section	.nv.constant0._Z19initializeMassesGpuPdddP17curandStateXORWOW,"a",@progbits
	.sectionflags	@""
	.align	4
.nv.constant0._Z19initializeMassesGpuPdddP17curandStateXORWOW:
	.zero		928


//--------------------- .nv.constant0._Z22initializeCurandStatesP17curandStateXORWOWm --------------------------
	.section	.nv.constant0._Z22initializeCurandStatesP17curandStateXORWOWm,"a",@progbits
	.sectionflags	@""
	.align	4
.nv.constant0._Z22initializeCurandStatesP17curandStateXORWOWm:
	.zero		912


//--------------------- SYMBOLS --------------------------

	.type		.nv.reservedSmem.offset0,@object
	.size		.nv.reservedSmem.offset0,0x4
